	.target	sm_90a

	.elftype	@"ET_EXEC"


//--------------------- .note.nv.tkinfo           --------------------------
	.section	.note.nv.tkinfo,"",@"SHT_NOTE"
	.sectionflags	@"SHF_NOTE_NV_TKINFO"
	.tkinfo
        /*0018*/ 	.word	0x00000002
        /*0030*/ 	.string	""
        /*0030*/ 	.string	"ptxas"
        /*0030*/ 	.string	"Cuda compilation tools, release 13.0, V13.0.88"
        /*0030*/ 	.string	"Build cuda_13.0.r13.0/compiler.36424714_0"
        /*0030*/ 	.string	"-arch sm_90a -m 64 "



//--------------------- .note.nv.cuinfo           --------------------------
	.section	.note.nv.cuinfo,"",@"SHT_NOTE"
	.sectionflags	@"SHF_NOTE_NV_CUINFO"
        /*0018*/ 	.short	0x0002
        /*001a*/ 	.short	0x005a
        /*001c*/ 	.short	0x0082
	.zero		2


//--------------------- .nv.info                  --------------------------
	.section	.nv.info,"",@"SHT_CUDA_INFO"
	.align	4


	//----- nvinfo : EIATTR_REGCOUNT
	.align		4
        /*0000*/ 	.byte	0x04, 0x2f
        /*0002*/ 	.short	(.L_15 - .L_14)
	.align		4
.L_14:
        /*0004*/ 	.word	index@(_ZN7cutlass13device_kernelINS_4gemm6kernel13GemmUniversalIN4cute5tupleIJiiiiEEENS1_10collective13CollectiveMmaINS1_34MainloopSm90TmaGmmaWarpSpecializedILi2ENS5_IJNS4_1CILi2EEESB_NSA_ILi1EEEEEENS1_35KernelTmaWarpSpecializedCooperativeEEENS5_IJNSA_ILi256EEENSA_ILi128EEENSA_ILi64EEEEEEfNS5_IJlSC_lEEEfSK_NS4_8TiledMMAINS4_8MMA_AtomIJNS4_4SM904GMMA30MMA_64x128x8_F32TF32TF32_SS_TNILNSO_7ScaleInE1ELSQ_1EEEEEENS4_6LayoutINS5_IJSB_SC_SC_EEENS5_IJSC_NSA_ILi0EEESV_EEEEENS5_IJNS4_10UnderscoreESY_SY_EEEEENS4_23SM90_TMA_LOAD_MULTICASTENS4_14ComposedLayoutINS4_7SwizzleILi3ELi4ELi3EEENS4_18smem_ptr_flag_bitsILi32EEENST_INS5_IJNSA_ILi8EEENSA_ILi32EEEEEENS5_IJS18_SC_EEEEEEEvNS4_8identityES11_S1C_vS1D_EENS_8epilogue10collective6detail29Sm90TmaWarpSpecializedAdapterINS1G_15DefaultEpilogueIfSK_SK_NS1F_6thread17LinearCombinationIfLi1EffLNS1K_9ScaleType4KindE0ELNS_15FloatRoundStyleE2EfEENS1_15EpilogueDefaultEEEEEvvEEEEvNT_6ParamsE)
        /*0008*/ 	.word	0x000000a8


	//----- nvinfo : EIATTR_FRAME_SIZE
	.align		4
.L_15:
        /*000c*/ 	.byte	0x04, 0x11
        /*000e*/ 	.short	(.L_17 - .L_16)
	.align		4
.L_16:
        /*0010*/ 	.word	index@(_ZN7cutlass13device_kernelINS_4gemm6kernel13GemmUniversalIN4cute5tupleIJiiiiEEENS1_10collective13CollectiveMmaINS1_34MainloopSm90TmaGmmaWarpSpecializedILi2ENS5_IJNS4_1CILi2EEESB_NSA_ILi1EEEEEENS1_35KernelTmaWarpSpecializedCooperativeEEENS5_IJNSA_ILi256EEENSA_ILi128EEENSA_ILi64EEEEEEfNS5_IJlSC_lEEEfSK_NS4_8TiledMMAINS4_8MMA_AtomIJNS4_4SM904GMMA30MMA_64x128x8_F32TF32TF32_SS_TNILNSO_7ScaleInE1ELSQ_1EEEEEENS4_6LayoutINS5_IJSB_SC_SC_EEENS5_IJSC_NSA_ILi0EEESV_EEEEENS5_IJNS4_10UnderscoreESY_SY_EEEEENS4_23SM90_TMA_LOAD_MULTICASTENS4_14ComposedLayoutINS4_7SwizzleILi3ELi4ELi3EEENS4_18smem_ptr_flag_bitsILi32EEENST_INS5_IJNSA_ILi8EEENSA_ILi32EEEEEENS5_IJS18_SC_EEEEEEEvNS4_8identityES11_S1C_vS1D_EENS_8epilogue10collective6detail29Sm90TmaWarpSpecializedAdapterINS1G_15DefaultEpilogueIfSK_SK_NS1F_6thread17LinearCombinationIfLi1EffLNS1K_9ScaleType4KindE0ELNS_15FloatRoundStyleE2EfEENS1_15EpilogueDefaultEEEEEvvEEEEvNT_6ParamsE)
        /*0014*/ 	.word	0x00000000


	//----- nvinfo : EIATTR_MIN_STACK_SIZE
	.align		4
.L_17:
        /*0018*/ 	.byte	0x04, 0x12
        /*001a*/ 	.short	(.L_19 - .L_18)
	.align		4
.L_18:
        /*001c*/ 	.word	index@(_ZN7cutlass13device_kernelINS_4gemm6kernel13GemmUniversalIN4cute5tupleIJiiiiEEENS1_10collective13CollectiveMmaINS1_34MainloopSm90TmaGmmaWarpSpecializedILi2ENS5_IJNS4_1CILi2EEESB_NSA_ILi1EEEEEENS1_35KernelTmaWarpSpecializedCooperativeEEENS5_IJNSA_ILi256EEENSA_ILi128EEENSA_ILi64EEEEEEfNS5_IJlSC_lEEEfSK_NS4_8TiledMMAINS4_8MMA_AtomIJNS4_4SM904GMMA30MMA_64x128x8_F32TF32TF32_SS_TNILNSO_7ScaleInE1ELSQ_1EEEEEENS4_6LayoutINS5_IJSB_SC_SC_EEENS5_IJSC_NSA_ILi0EEESV_EEEEENS5_IJNS4_10UnderscoreESY_SY_EEEEENS4_23SM90_TMA_LOAD_MULTICASTENS4_14ComposedLayoutINS4_7SwizzleILi3ELi4ELi3EEENS4_18smem_ptr_flag_bitsILi32EEENST_INS5_IJNSA_ILi8EEENSA_ILi32EEEEEENS5_IJS18_SC_EEEEEEEvNS4_8identityES11_S1C_vS1D_EENS_8epilogue10collective6detail29Sm90TmaWarpSpecializedAdapterINS1G_15DefaultEpilogueIfSK_SK_NS1F_6thread17LinearCombinationIfLi1EffLNS1K_9ScaleType4KindE0ELNS_15FloatRoundStyleE2EfEENS1_15EpilogueDefaultEEEEEvvEEEEvNT_6ParamsE)
        /*0020*/ 	.word	0x00000000
.L_19:


//--------------------- .nv.compat                --------------------------
	.section	.nv.compat,"",@"SHT_CUDA_COMPAT_INFO"
	.align	4
        /*0000*/ 	.byte	0x02, 0x09, 0x01, 0x00, 0x02, 0x02, 0x04, 0x00, 0x02, 0x05, 0x05, 0x00, 0x03, 0x07, 0x01, 0x01
        /*0010*/ 	.byte	0x02, 0x03, 0x01, 0x00, 0x02, 0x06, 0x01, 0x00, 0x04, 0x0b, 0x08, 0x00, 0x00, 0x00, 0x00, 0x00
        /*0020*/ 	.byte	0x00, 0x00, 0x00, 0x00


//--------------------- .nv.info._ZN7cutlass13device_kernelINS_4gemm6kernel13GemmUniversalIN4cute5tupleIJiiiiEEENS1_10collective13CollectiveMmaINS1_34MainloopSm90TmaGmmaWarpSpecializedILi2ENS5_IJNS4_1CILi2EEESB_NSA_ILi1EEEEEENS1_35KernelTmaWarpSpecializedCooperativeEEENS5_IJNSA_ILi256EEENSA_ILi128EEENSA_ILi64EEEEEEfNS5_IJlSC_lEEEfSK_NS4_8TiledMMAINS4_8MMA_AtomIJNS4_4SM904GMMA30MMA_64x128x8_F32TF32TF32_SS_TNILNSO_7ScaleInE1ELSQ_1EEEEEENS4_6LayoutINS5_IJSB_SC_SC_EEENS5_IJSC_NSA_ILi0EEESV_EEEEENS5_IJNS4_10UnderscoreESY_SY_EEEEENS4_23SM90_TMA_LOAD_MULTICASTENS4_14ComposedLayoutINS4_7SwizzleILi3ELi4ELi3EEENS4_18smem_ptr_flag_bitsILi32EEENST_INS5_IJNSA_ILi8EEENSA_ILi32EEEEEENS5_IJS18_SC_EEEEEEEvNS4_8identityES11_S1C_vS1D_EENS_8epilogue10collective6detail29Sm90TmaWarpSpecializedAdapterINS1G_15DefaultEpilogueIfSK_SK_NS1F_6thread17LinearCombinationIfLi1EffLNS1K_9ScaleType4KindE0ELNS_15FloatRoundStyleE2EfEENS1_15EpilogueDefaultEEEEEvvEEEEvNT_6ParamsE --------------------------
	.section	.nv.info._ZN7cutlass13device_kernelINS_4gemm6kernel13GemmUniversalIN4cute5tupleIJiiiiEEENS1_10collective13CollectiveMmaINS1_34MainloopSm90TmaGmmaWarpSpecializedILi2ENS5_IJNS4_1CILi2EEESB_NSA_ILi1EEEEEENS1_35KernelTmaWarpSpecializedCooperativeEEENS5_IJNSA_ILi256EEENSA_ILi128EEENSA_ILi64EEEEEEfNS5_IJlSC_lEEEfSK_NS4_8TiledMMAINS4_8MMA_AtomIJNS4_4SM904GMMA30MMA_64x128x8_F32TF32TF32_SS_TNILNSO_7ScaleInE1ELSQ_1EEEEEENS4_6LayoutINS5_IJSB_SC_SC_EEENS5_IJSC_NSA_ILi0EEESV_EEEEENS5_IJNS4_10UnderscoreESY_SY_EEEEENS4_23SM90_TMA_LOAD_MULTICASTENS4_14ComposedLayoutINS4_7SwizzleILi3ELi4ELi3EEENS4_18smem_ptr_flag_bitsILi32EEENST_INS5_IJNSA_ILi8EEENSA_ILi32EEEEEENS5_IJS18_SC_EEEEEEEvNS4_8identityES11_S1C_vS1D_EENS_8epilogue10collective6detail29Sm90TmaWarpSpecializedAdapterINS1G_15DefaultEpilogueIfSK_SK_NS1F_6thread17LinearCombinationIfLi1EffLNS1K_9ScaleType4KindE0ELNS_15FloatRoundStyleE2EfEENS1_15EpilogueDefaultEEEEEvvEEEEvNT_6ParamsE,"",@"SHT_CUDA_INFO"
	.sectionflags	@""
	.align	4


	//----- nvinfo : EIATTR_CUDA_API_VERSION
	.align		4
        /*0000*/ 	.byte	0x04, 0x37
        /*0002*/ 	.short	(.L_21 - .L_20)
.L_20:
        /*0004*/ 	.word	0x00000082


	//----- nvinfo : EIATTR_KPARAM_INFO
	.align		4
.L_21:
        /*0008*/ 	.byte	0x04, 0x17
        /*000a*/ 	.short	(.L_23 - .L_22)
.L_22:
        /*000c*/ 	.word	0x00000000
        /*0010*/ 	.short	0x0000
        /*0012*/ 	.short	0x0070
        /*0014*/ 	.byte	0x00, 0xf0, 0x01, 0x10


	//----- nvinfo : EIATTR_SPARSE_MMA_MASK
	.align		4
.L_23:
        /*0018*/ 	.byte	0x03, 0x50
        /*001a*/ 	.short	0x0000


	//----- nvinfo : EIATTR_MAXREG_COUNT
	.align		4
        /*001c*/ 	.byte	0x03, 0x1b
        /*001e*/ 	.short	0x00a8


	//----- nvinfo : EIATTR_NUM_BARRIERS
	.align		4
        /*0020*/ 	.byte	0x02, 0x4c
        /*0022*/ 	.byte	0x01
	.zero		1


	//----- nvinfo : EIATTR_EXTERNS
	.align		4
        /*0024*/ 	.byte	0x04, 0x0f
        /*0026*/ 	.short	(.L_25 - .L_24)


	//   ....[0]....
	.align		4
.L_24:
        /*0028*/ 	.word	index@(__assertfail)


	//----- nvinfo : EIATTR_MERCURY_ISA_VERSION
	.align		4
.L_25:
        /*002c*/ 	.byte	0x03, 0x5f
        /*002e*/ 	.short	0x0101


	//----- nvinfo : EIATTR_INT_WARP_WIDE_INSTR_OFFSETS
	.align		4
        /*0030*/ 	.byte	0x04, 0x31
        /*0032*/ 	.short	(.L_27 - .L_26)


	//   ....[0]....
.L_26:
        /*0034*/ 	.word	0x00000450


	//   ....[1]....
        /*0038*/ 	.word	0x00000480


	//   ....[2]....
        /*003c*/ 	.word	0x00000630


	//   ....[3]....
        /*0040*/ 	.word	0x00002520


	//----- nvinfo : EIATTR_COOP_GROUP_MASK_REGIDS
	.align		4
.L_27:
        /*0044*/ 	.byte	0x04, 0x29
        /*0046*/ 	.short	(.L_29 - .L_28)


	//   ....[0]....
.L_28:
        /*0048*/ 	.word	0xffffffff


	//   ....[1]....
        /*004c*/ 	.word	0xffffffff


	//   ....[2]....
        /*0050*/ 	.word	0xffffffff


	//   ....[3]....
        /*0054*/ 	.word	0xffffffff


	//   ....[4]....
        /*0058*/ 	.word	0xffffffff


	//   ....[5]....
        /*005c*/ 	.word	0xffffffff


	//----- nvinfo : EIATTR_COOP_GROUP_INSTR_OFFSETS
	.align		4
.L_29:
        /*0060*/ 	.byte	0x04, 0x28
        /*0062*/ 	.short	(.L_31 - .L_30)


	//   ....[0]....
.L_30:
        /*0064*/ 	.word	0x00000060


	//   ....[1]....
        /*0068*/ 	.word	0x00000070


	//   ....[2]....
        /*006c*/ 	.word	0x00000130


	//   ....[3]....
        /*0070*/ 	.word	0x00000290


	//   ....[4]....
        /*0074*/ 	.word	0x000007b0


	//   ....[5]....
        /*0078*/ 	.word	0x00001200


	//----- nvinfo : EIATTR_REG_RECONFIG
	.align		4
.L_31:
        /*007c*/ 	.byte	0x01, 0x54
	.zero		2


	//----- nvinfo : EIATTR_SYSCALL_OFFSETS
	.align		4
        /*0080*/ 	.byte	0x04, 0x46
        /*0082*/ 	.short	(.L_33 - .L_32)


	//   ....[0]....
.L_32:
        /*0084*/ 	.word	0x000013c0


	//----- nvinfo : EIATTR_MBARRIER_INSTR_OFFSETS
	.align		4
.L_33:
        /*0088*/ 	.byte	0x04, 0x39
        /*008a*/ 	.short	(.L_35 - .L_34)


	//   ....[0]....
.L_34:
        /*008c*/ 	.word	0x00000230
        /*0090*/ 	.word	0x000000ff
        /*0094*/ 	.word	0x00000000
        /*0098*/ 	.short	0x0100
        /*009a*/ 	.byte	0x08
	.zero		1


	//   ....[1]....
        /*009c*/ 	.word	0x00000240
        /*00a0*/ 	.word	0x000000ff
        /*00a4*/ 	.word	0x00000010
        /*00a8*/ 	.short	0x0100
        /*00aa*/ 	.byte	0x08
	.zero		1


	//   ....[2]....
        /*00ac*/ 	.word	0x00000250
        /*00b0*/ 	.word	0x000000ff
        /*00b4*/ 	.word	0x00000008
        /*00b8*/ 	.short	0x0100
        /*00ba*/ 	.byte	0x08
	.zero		1


	//   ....[3]....
        /*00bc*/ 	.word	0x00000260
        /*00c0*/ 	.word	0x000000ff
        /*00c4*/ 	.word	0x00000018
        /*00c8*/ 	.short	0x0100
        /*00ca*/ 	.byte	0x08
	.zero		1


	//   ....[4]....
        /*00cc*/ 	.word	0x000006b0
        /*00d0*/ 	.word	0x000000ff
        /*00d4*/ 	.word	0x00000030
        /*00d8*/ 	.short	0x0100
        /*00da*/ 	.byte	0x06
	.zero		1


	//   ....[5]....
        /*00dc*/ 	.word	0x00000740
        /*00e0*/ 	.word	0x000000ff
        /*00e4*/ 	.word	0x00000038
        /*00e8*/ 	.short	0x0100
        /*00ea*/ 	.byte	0x06
	.zero		1


	//   ....[6]....
        /*00ec*/ 	.word	0x00001480
        /*00f0*/ 	.word	0x00000003
        /*00f4*/ 	.word	0x00000000
        /*00f8*/ 	.short	0x010a
        /*00fa*/ 	.byte	0x3f
	.zero		1


	//   ....[7]....
        /*00fc*/ 	.word	0x000014c0
        /*0100*/ 	.word	0x00000003
        /*0104*/ 	.word	0x00000000
        /*0108*/ 	.short	0x010a
        /*010a*/ 	.byte	0x3f
	.zero		1


	//   ....[8]....
        /*010c*/ 	.word	0x00001ce0
        /*0110*/ 	.word	0x00000005
        /*0114*/ 	.word	0x00000000
        /*0118*/ 	.short	0x010a
        /*011a*/ 	.byte	0x3f
	.zero		1


	//   ....[9]....
        /*011c*/ 	.word	0x00001d20
        /*0120*/ 	.word	0x00000005
        /*0124*/ 	.word	0x00000000
        /*0128*/ 	.short	0x010a
        /*012a*/ 	.byte	0x3f
	.zero		1


	//   ....[10]....
        /*012c*/ 	.word	0x000023c0
        /*0130*/ 	.word	0x00000005
        /*0134*/ 	.word	0x00000000
        /*0138*/ 	.short	0x0101
        /*013a*/ 	.byte	0x3f
	.zero		1


	//   ....[11]....
        /*013c*/ 	.word	0x000025a0
        /*0140*/ 	.word	0x00000003
        /*0144*/ 	.word	0x00000000
        /*0148*/ 	.short	0x0101
        /*014a*/ 	.byte	0x3f
	.zero		1


	//   ....[12]....
        /*014c*/ 	.word	0x00009f20
        /*0150*/ 	.word	0x00000014
        /*0154*/ 	.word	0x00000010
        /*0158*/ 	.short	0x010a
        /*015a*/ 	.byte	0x3f
	.zero		1


	//   ....[13]....
        /*015c*/ 	.word	0x0000a3c0
        /*0160*/ 	.word	0x00000004
        /*0164*/ 	.word	0x00000038
        /*0168*/ 	.short	0x0101
        /*016a*/ 	.byte	0x3f
	.zero		1


	//   ....[14]....
        /*016c*/ 	.word	0x0000aad0
        /*0170*/ 	.word	0x00000005
        /*0174*/ 	.word	0x00000000
        /*0178*/ 	.short	0x010a
        /*017a*/ 	.byte	0x3f
	.zero		1


	//   ....[15]....
        /*017c*/ 	.word	0x0000ab50
        /*0180*/ 	.word	0x00000009
        /*0184*/ 	.word	0x00000000
        /*0188*/ 	.short	0x010a
        /*018a*/ 	.byte	0x3f
	.zero		1


	//   ....[16]....
        /*018c*/ 	.word	0x0000abb0
        /*0190*/ 	.word	0x00000003
        /*0194*/ 	.word	0x00000000
        /*0198*/ 	.short	0x010a
        /*019a*/ 	.byte	0x3f
	.zero		1


	//   ....[17]....
        /*019c*/ 	.word	0x0000ac00
        /*01a0*/ 	.word	0x00000005
        /*01a4*/ 	.word	0x00000000
        /*01a8*/ 	.short	0x010a
        /*01aa*/ 	.byte	0x3f
	.zero		1


	//   ....[18]....
        /*01ac*/ 	.word	0x0000acd0
        /*01b0*/ 	.word	0x00000014
        /*01b4*/ 	.word	0x00000010
        /*01b8*/ 	.short	0x010a
        /*01ba*/ 	.byte	0x3f
	.zero		1


	//   ....[19]....
        /*01bc*/ 	.word	0x0000ada0
        /*01c0*/ 	.word	0x00000005
        /*01c4*/ 	.word	0x00000000
        /*01c8*/ 	.short	0x010a
        /*01ca*/ 	.byte	0x3f
	.zero		1


	//----- nvinfo : EIATTR_NUM_MBARRIERS
	.align		4
.L_35:
        /*01cc*/ 	.byte	0x03, 0x38
        /*01ce*/ 	.short	0x0006


	//----- nvinfo : EIATTR_EXIT_INSTR_OFFSETS
	.align		4
        /*01d0*/ 	.byte	0x04, 0x1c
        /*01d2*/ 	.short	(.L_37 - .L_36)


	//   ....[0]....
.L_36:
        /*01d4*/ 	.word	0x00000910


	//   ....[1]....
        /*01d8*/ 	.word	0x00001130


	//   ....[2]....
        /*01dc*/ 	.word	0x00009550


	//   ....[3]....
        /*01e0*/ 	.word	0x00009ab0


	//   ....[4]....
        /*01e4*/ 	.word	0x0000aba0


	//----- nvinfo : EIATTR_MAX_THREADS
	.align		4
.L_37:
        /*01e8*/ 	.byte	0x04, 0x05
        /*01ea*/ 	.short	(.L_39 - .L_38)
.L_38:
        /*01ec*/ 	.word	0x00000180
        /*01f0*/ 	.word	0x00000001
        /*01f4*/ 	.word	0x00000001


	//----- nvinfo : EIATTR_CRS_STACK_SIZE
	.align		4
.L_39:
        /*01f8*/ 	.byte	0x04, 0x1e
        /*01fa*/ 	.short	(.L_41 - .L_40)
.L_40:
        /*01fc*/ 	.word	0x00000000


	//----- nvinfo : EIATTR_CBANK_PARAM_SIZE
	.align		4
.L_41:
        /*0200*/ 	.byte	0x03, 0x19
        /*0202*/ 	.short	0x0470


	//----- nvinfo : EIATTR_PARAM_CBANK
	.align		4
        /*0204*/ 	.byte	0x04, 0x0a
        /*0206*/ 	.short	(.L_43 - .L_42)
	.align		4
.L_42:
        /*0208*/ 	.word	index@(.nv.constant0._ZN7cutlass13device_kernelINS_4gemm6kernel13GemmUniversalIN4cute5tupleIJiiiiEEENS1_10collective13CollectiveMmaINS1_34MainloopSm90TmaGmmaWarpSpecializedILi2ENS5_IJNS4_1CILi2EEESB_NSA_ILi1EEEEEENS1_35KernelTmaWarpSpecializedCooperativeEEENS5_IJNSA_ILi256EEENSA_ILi128EEENSA_ILi64EEEEEEfNS5_IJlSC_lEEEfSK_NS4_8TiledMMAINS4_8MMA_AtomIJNS4_4SM904GMMA30MMA_64x128x8_F32TF32TF32_SS_TNILNSO_7ScaleInE1ELSQ_1EEEEEENS4_6LayoutINS5_IJSB_SC_SC_EEENS5_IJSC_NSA_ILi0EEESV_EEEEENS5_IJNS4_10UnderscoreESY_SY_EEEEENS4_23SM90_TMA_LOAD_MULTICASTENS4_14ComposedLayoutINS4_7SwizzleILi3ELi4ELi3EEENS4_18smem_ptr_flag_bitsILi32EEENST_INS5_IJNSA_ILi8EEENSA_ILi32EEEEEENS5_IJS18_SC_EEEEEEEvNS4_8identityES11_S1C_vS1D_EENS_8epilogue10collective6detail29Sm90TmaWarpSpecializedAdapterINS1G_15DefaultEpilogueIfSK_SK_NS1F_6thread17LinearCombinationIfLi1EffLNS1K_9ScaleType4KindE0ELNS_15FloatRoundStyleE2EfEENS1_15EpilogueDefaultEEEEEvvEEEEvNT_6ParamsE)
        /*020c*/ 	.short	0x0210
        /*020e*/ 	.short	0x0470


	//----- nvinfo : EIATTR_SW_WAR
	.align		4
.L_43:
        /*0210*/ 	.byte	0x04, 0x36
        /*0212*/ 	.short	(.L_45 - .L_44)
.L_44:
        /*0214*/ 	.word	0x00000008
.L_45:


//--------------------- .nv.callgraph             --------------------------
	.section	.nv.callgraph,"",@"SHT_CUDA_CALLGRAPH"
	.align	4
	.sectionentsize	8
	.align		4
        /*0000*/ 	.word	0x00000000
	.align		4
        /*0004*/ 	.word	0xffffffff
	.align		4
        /*0008*/ 	.word	index@(_ZN7cutlass13device_kernelINS_4gemm6kernel13GemmUniversalIN4cute5tupleIJiiiiEEENS1_10collective13CollectiveMmaINS1_34MainloopSm90TmaGmmaWarpSpecializedILi2ENS5_IJNS4_1CILi2EEESB_NSA_ILi1EEEEEENS1_35KernelTmaWarpSpecializedCooperativeEEENS5_IJNSA_ILi256EEENSA_ILi128EEENSA_ILi64EEEEEEfNS5_IJlSC_lEEEfSK_NS4_8TiledMMAINS4_8MMA_AtomIJNS4_4SM904GMMA30MMA_64x128x8_F32TF32TF32_SS_TNILNSO_7ScaleInE1ELSQ_1EEEEEENS4_6LayoutINS5_IJSB_SC_SC_EEENS5_IJSC_NSA_ILi0EEESV_EEEEENS5_IJNS4_10UnderscoreESY_SY_EEEEENS4_23SM90_TMA_LOAD_MULTICASTENS4_14ComposedLayoutINS4_7SwizzleILi3ELi4ELi3EEENS4_18smem_ptr_flag_bitsILi32EEENST_INS5_IJNSA_ILi8EEENSA_ILi32EEEEEENS5_IJS18_SC_EEEEEEEvNS4_8identityES11_S1C_vS1D_EENS_8epilogue10collective6detail29Sm90TmaWarpSpecializedAdapterINS1G_15DefaultEpilogueIfSK_SK_NS1F_6thread17LinearCombinationIfLi1EffLNS1K_9ScaleType4KindE0ELNS_15FloatRoundStyleE2EfEENS1_15EpilogueDefaultEEEEEvvEEEEvNT_6ParamsE)
	.align		4
        /*000c*/ 	.word	index@(__assertfail)
	.align		4
        /*0010*/ 	.word	0x00000000
	.align		4
        /*0014*/ 	.word	0xfffffffe
	.align		4
        /*0018*/ 	.word	0x00000000
	.align		4
        /*001c*/ 	.word	0xfffffffd
	.align		4
        /*0020*/ 	.word	0x00000000
	.align		4
        /*0024*/ 	.word	0xfffffffc


//--------------------- .nv.constant4             --------------------------
	.section	.nv.constant4,"a",@progbits
	.align	8
	.align		8
.nv.constant4:
        /*0000*/ 	.dword	__assertfail
	.align		8
        /*0008*/ 	.dword	__unnamed_1
	.align		8
        /*0010*/ 	.dword	_ZN40_INTERNAL_b10f6cfe_4_k_cu_49d51ef2_237514cuda3std3__45__cpo5beginE
	.align		8
        /*0018*/ 	.dword	_ZN40_INTERNAL_b10f6cfe_4_k_cu_49d51ef2_237514cuda3std3__45__cpo3endE
	.align		8
        /*0020*/ 	.dword	_ZN40_INTERNAL_b10f6cfe_4_k_cu_49d51ef2_237514cuda3std3__45__cpo6cbeginE
	.align		8
        /*0028*/ 	.dword	_ZN40_INTERNAL_b10f6cfe_4_k_cu_49d51ef2_237514cuda3std3__45__cpo4cendE
	.align		8
        /*0030*/ 	.dword	_ZN40_INTERNAL_b10f6cfe_4_k_cu_49d51ef2_237514cuda3std3__442_GLOBAL__N__b10f6cfe_4_k_cu_49d51ef2_237516ignoreE
	.align		8
        /*0038*/ 	.dword	_ZN40_INTERNAL_b10f6cfe_4_k_cu_49d51ef2_237514cuda3std3__419piecewise_constructE
	.align		8
        /*0040*/ 	.dword	_ZN40_INTERNAL_b10f6cfe_4_k_cu_49d51ef2_237514cuda3std3__48in_placeE
	.align		8
        /*0048*/ 	.dword	_ZN40_INTERNAL_b10f6cfe_4_k_cu_49d51ef2_237514cuda3std6ranges3__45__cpo4swapE
	.align		8
        /*0050*/ 	.dword	_ZN40_INTERNAL_b10f6cfe_4_k_cu_49d51ef2_237514cuda3std6ranges3__45__cpo9iter_moveE
	.align		8
        /*0058*/ 	.dword	_ZN40_INTERNAL_b10f6cfe_4_k_cu_49d51ef2_237514cute7productE
	.align		8
        /*0060*/ 	.dword	_ZN40_INTERNAL_b10f6cfe_4_k_cu_49d51ef2_237514cute1_E
	.align		8
        /*0068*/ 	.dword	$str$22
	.align		8
        /*0070*/ 	.dword	$str$23


//--------------------- .text._ZN7cutlass13device_kernelINS_4gemm6kernel13GemmUniversalIN4cute5tupleIJiiiiEEENS1_10collective13CollectiveMmaINS1_34MainloopSm90TmaGmmaWarpSpecializedILi2ENS5_IJNS4_1CILi2EEESB_NSA_ILi1EEEEEENS1_35KernelTmaWarpSpecializedCooperativeEEENS5_IJNSA_ILi256EEENSA_ILi128EEENSA_ILi64EEEEEEfNS5_IJlSC_lEEEfSK_NS4_8TiledMMAINS4_8MMA_AtomIJNS4_4SM904GMMA30MMA_64x128x8_F32TF32TF32_SS_TNILNSO_7ScaleInE1ELSQ_1EEEEEENS4_6LayoutINS5_IJSB_SC_SC_EEENS5_IJSC_NSA_ILi0EEESV_EEEEENS5_IJNS4_10UnderscoreESY_SY_EEEEENS4_23SM90_TMA_LOAD_MULTICASTENS4_14ComposedLayoutINS4_7SwizzleILi3ELi4ELi3EEENS4_18smem_ptr_flag_bitsILi32EEENST_INS5_IJNSA_ILi8EEENSA_ILi32EEEEEENS5_IJS18_SC_EEEEEEEvNS4_8identityES11_S1C_vS1D_EENS_8epilogue10collective6detail29Sm90TmaWarpSpecializedAdapterINS1G_15DefaultEpilogueIfSK_SK_NS1F_6thread17LinearCombinationIfLi1EffLNS1K_9ScaleType4KindE0ELNS_15FloatRoundStyleE2EfEENS1_15EpilogueDefaultEEEEEvvEEEEvNT_6ParamsE --------------------------
	.section	.text._ZN7cutlass13device_kernelINS_4gemm6kernel13GemmUniversalIN4cute5tupleIJiiiiEEENS1_10collective13CollectiveMmaINS1_34MainloopSm90TmaGmmaWarpSpecializedILi2ENS5_IJNS4_1CILi2EEESB_NSA_ILi1EEEEEENS1_35KernelTmaWarpSpecializedCooperativeEEENS5_IJNSA_ILi256EEENSA_ILi128EEENSA_ILi64EEEEEEfNS5_IJlSC_lEEEfSK_NS4_8TiledMMAINS4_8MMA_AtomIJNS4_4SM904GMMA30MMA_64x128x8_F32TF32TF32_SS_TNILNSO_7ScaleInE1ELSQ_1EEEEEENS4_6LayoutINS5_IJSB_SC_SC_EEENS5_IJSC_NSA_ILi0EEESV_EEEEENS5_IJNS4_10UnderscoreESY_SY_EEEEENS4_23SM90_TMA_LOAD_MULTICASTENS4_14ComposedLayoutINS4_7SwizzleILi3ELi4ELi3EEENS4_18smem_ptr_flag_bitsILi32EEENST_INS5_IJNSA_ILi8EEENSA_ILi32EEEEEENS5_IJS18_SC_EEEEEEEvNS4_8identityES11_S1C_vS1D_EENS_8epilogue10collective6detail29Sm90TmaWarpSpecializedAdapterINS1G_15DefaultEpilogueIfSK_SK_NS1F_6thread17LinearCombinationIfLi1EffLNS1K_9ScaleType4KindE0ELNS_15FloatRoundStyleE2EfEENS1_15EpilogueDefaultEEEEEvvEEEEvNT_6ParamsE,"ax",@progbits
	.align	128
.text._ZN7cutlass13device_kernelINS_4gemm6kernel13GemmUniversalIN4cute5tupleIJiiiiEEENS1_10collective13CollectiveMmaINS1_34MainloopSm90TmaGmmaWarpSpecializedILi2ENS5_IJNS4_1CILi2EEESB_NSA_ILi1EEEEEENS1_35KernelTmaWarpSpecializedCooperativeEEENS5_IJNSA_ILi256EEENSA_ILi128EEENSA_ILi64EEEEEEfNS5_IJlSC_lEEEfSK_NS4_8TiledMMAINS4_8MMA_AtomIJNS4_4SM904GMMA30MMA_64x128x8_F32TF32TF32_SS_TNILNSO_7ScaleInE1ELSQ_1EEEEEENS4_6LayoutINS5_IJSB_SC_SC_EEENS5_IJSC_NSA_ILi0EEESV_EEEEENS5_IJNS4_10UnderscoreESY_SY_EEEEENS4_23SM90_TMA_LOAD_MULTICASTENS4_14ComposedLayoutINS4_7SwizzleILi3ELi4ELi3EEENS4_18smem_ptr_flag_bitsILi32EEENST_INS5_IJNSA_ILi8EEENSA_ILi32EEEEEENS5_IJS18_SC_EEEEEEEvNS4_8identityES11_S1C_vS1D_EENS_8epilogue10collective6detail29Sm90TmaWarpSpecializedAdapterINS1G_15DefaultEpilogueIfSK_SK_NS1F_6thread17LinearCombinationIfLi1EffLNS1K_9ScaleType4KindE0ELNS_15FloatRoundStyleE2EfEENS1_15EpilogueDefaultEEEEEvvEEEEvNT_6ParamsE:
        .type           _ZN7cutlass13device_kernelINS_4gemm6kernel13GemmUniversalIN4cute5tupleIJiiiiEEENS1_10collective13CollectiveMmaINS1_34MainloopSm90TmaGmmaWarpSpecializedILi2ENS5_IJNS4_1CILi2EEESB_NSA_ILi1EEEEEENS1_35KernelTmaWarpSpecializedCooperativeEEENS5_IJNSA_ILi256EEENSA_ILi128EEENSA_ILi64EEEEEEfNS5_IJlSC_lEEEfSK_NS4_8TiledMMAINS4_8MMA_AtomIJNS4_4SM904GMMA30MMA_64x128x8_F32TF32TF32_SS_TNILNSO_7ScaleInE1ELSQ_1EEEEEENS4_6LayoutINS5_IJSB_SC_SC_EEENS5_IJSC_NSA_ILi0EEESV_EEEEENS5_IJNS4_10UnderscoreESY_SY_EEEEENS4_23SM90_TMA_LOAD_MULTICASTENS4_14ComposedLayoutINS4_7SwizzleILi3ELi4ELi3EEENS4_18smem_ptr_flag_bitsILi32EEENST_INS5_IJNSA_ILi8EEENSA_ILi32EEEEEENS5_IJS18_SC_EEEEEEEvNS4_8identityES11_S1C_vS1D_EENS_8epilogue10collective6detail29Sm90TmaWarpSpecializedAdapterINS1G_15DefaultEpilogueIfSK_SK_NS1F_6thread17LinearCombinationIfLi1EffLNS1K_9ScaleType4KindE0ELNS_15FloatRoundStyleE2EfEENS1_15EpilogueDefaultEEEEEvvEEEEvNT_6ParamsE,@function
        .size           _ZN7cutlass13device_kernelINS_4gemm6kernel13GemmUniversalIN4cute5tupleIJiiiiEEENS1_10collective13CollectiveMmaINS1_34MainloopSm90TmaGmmaWarpSpecializedILi2ENS5_IJNS4_1CILi2EEESB_NSA_ILi1EEEEEENS1_35KernelTmaWarpSpecializedCooperativeEEENS5_IJNSA_ILi256EEENSA_ILi128EEENSA_ILi64EEEEEEfNS5_IJlSC_lEEEfSK_NS4_8TiledMMAINS4_8MMA_AtomIJNS4_4SM904GMMA30MMA_64x128x8_F32TF32TF32_SS_TNILNSO_7ScaleInE1ELSQ_1EEEEEENS4_6LayoutINS5_IJSB_SC_SC_EEENS5_IJSC_NSA_ILi0EEESV_EEEEENS5_IJNS4_10UnderscoreESY_SY_EEEEENS4_23SM90_TMA_LOAD_MULTICASTENS4_14ComposedLayoutINS4_7SwizzleILi3ELi4ELi3EEENS4_18smem_ptr_flag_bitsILi32EEENST_INS5_IJNSA_ILi8EEENSA_ILi32EEEEEENS5_IJS18_SC_EEEEEEEvNS4_8identityES11_S1C_vS1D_EENS_8epilogue10collective6detail29Sm90TmaWarpSpecializedAdapterINS1G_15DefaultEpilogueIfSK_SK_NS1F_6thread17LinearCombinationIfLi1EffLNS1K_9ScaleType4KindE0ELNS_15FloatRoundStyleE2EfEENS1_15EpilogueDefaultEEEEEvvEEEEvNT_6ParamsE,(.L_x_319 - _ZN7cutlass13device_kernelINS_4gemm6kernel13GemmUniversalIN4cute5tupleIJiiiiEEENS1_10collective13CollectiveMmaINS1_34MainloopSm90TmaGmmaWarpSpecializedILi2ENS5_IJNS4_1CILi2EEESB_NSA_ILi1EEEEEENS1_35KernelTmaWarpSpecializedCooperativeEEENS5_IJNSA_ILi256EEENSA_ILi128EEENSA_ILi64EEEEEEfNS5_IJlSC_lEEEfSK_NS4_8TiledMMAINS4_8MMA_AtomIJNS4_4SM904GMMA30MMA_64x128x8_F32TF32TF32_SS_TNILNSO_7ScaleInE1ELSQ_1EEEEEENS4_6LayoutINS5_IJSB_SC_SC_EEENS5_IJSC_NSA_ILi0EEESV_EEEEENS5_IJNS4_10UnderscoreESY_SY_EEEEENS4_23SM90_TMA_LOAD_MULTICASTENS4_14ComposedLayoutINS4_7SwizzleILi3ELi4ELi3EEENS4_18smem_ptr_flag_bitsILi32EEENST_INS5_IJNSA_ILi8EEENSA_ILi32EEEEEENS5_IJS18_SC_EEEEEEEvNS4_8identityES11_S1C_vS1D_EENS_8epilogue10collective6detail29Sm90TmaWarpSpecializedAdapterINS1G_15DefaultEpilogueIfSK_SK_NS1F_6thread17LinearCombinationIfLi1EffLNS1K_9ScaleType4KindE0ELNS_15FloatRoundStyleE2EfEENS1_15EpilogueDefaultEEEEEvvEEEEvNT_6ParamsE)
        .other          _ZN7cutlass13device_kernelINS_4gemm6kernel13GemmUniversalIN4cute5tupleIJiiiiEEENS1_10collective13CollectiveMmaINS1_34MainloopSm90TmaGmmaWarpSpecializedILi2ENS5_IJNS4_1CILi2EEESB_NSA_ILi1EEEEEENS1_35KernelTmaWarpSpecializedCooperativeEEENS5_IJNSA_ILi256EEENSA_ILi128EEENSA_ILi64EEEEEEfNS5_IJlSC_lEEEfSK_NS4_8TiledMMAINS4_8MMA_AtomIJNS4_4SM904GMMA30MMA_64x128x8_F32TF32TF32_SS_TNILNSO_7ScaleInE1ELSQ_1EEEEEENS4_6LayoutINS5_IJSB_SC_SC_EEENS5_IJSC_NSA_ILi0EEESV_EEEEENS5_IJNS4_10UnderscoreESY_SY_EEEEENS4_23SM90_TMA_LOAD_MULTICASTENS4_14ComposedLayoutINS4_7SwizzleILi3ELi4ELi3EEENS4_18smem_ptr_flag_bitsILi32EEENST_INS5_IJNSA_ILi8EEENSA_ILi32EEEEEENS5_IJS18_SC_EEEEEEEvNS4_8identityES11_S1C_vS1D_EENS_8epilogue10collective6detail29Sm90TmaWarpSpecializedAdapterINS1G_15DefaultEpilogueIfSK_SK_NS1F_6thread17LinearCombinationIfLi1EffLNS1K_9ScaleType4KindE0ELNS_15FloatRoundStyleE2EfEENS1_15EpilogueDefaultEEEEEvvEEEEvNT_6ParamsE,@"STO_CUDA_ENTRY STV_DEFAULT"
_ZN7cutlass13device_kernelINS_4gemm6kernel13GemmUniversalIN4cute5tupleIJiiiiEEENS1_10collective13CollectiveMmaINS1_34MainloopSm90TmaGmmaWarpSpecializedILi2ENS5_IJNS4_1CILi2EEESB_NSA_ILi1EEEEEENS1_35KernelTmaWarpSpecializedCooperativeEEENS5_IJNSA_ILi256EEENSA_ILi128EEENSA_ILi64EEEEEEfNS5_IJlSC_lEEEfSK_NS4_8TiledMMAINS4_8MMA_AtomIJNS4_4SM904GMMA30MMA_64x128x8_F32TF32TF32_SS_TNILNSO_7ScaleInE1ELSQ_1EEEEEENS4_6LayoutINS5_IJSB_SC_SC_EEENS5_IJSC_NSA_ILi0EEESV_EEEEENS5_IJNS4_10UnderscoreESY_SY_EEEEENS4_23SM90_TMA_LOAD_MULTICASTENS4_14ComposedLayoutINS4_7SwizzleILi3ELi4ELi3EEENS4_18smem_ptr_flag_bitsILi32EEENST_INS5_IJNSA_ILi8EEENSA_ILi32EEEEEENS5_IJS18_SC_EEEEEEEvNS4_8identityES11_S1C_vS1D_EENS_8epilogue10collective6detail29Sm90TmaWarpSpecializedAdapterINS1G_15DefaultEpilogueIfSK_SK_NS1F_6thread17LinearCombinationIfLi1EffLNS1K_9ScaleType4KindE0ELNS_15FloatRoundStyleE2EfEENS1_15EpilogueDefaultEEEEEvvEEEEvNT_6ParamsE:
[----:B------:R-:W0:Y:S01]  /*0000*/  LDC R1, c[0x0][0x28] ;  /* 0x00000a00ff017b82 */ /* 0x000e220000000800 */
[----:B------:R-:W1:Y:S01]  /*0010*/  S2R R18, SR_TID.X ;  /* 0x0000000000127919 */ /* 0x000e620000002100 */
[----:B------:R-:W-:Y:S01]  /*0020*/  ELECT P0, URZ, PT ;  /* 0x00000000003f782f */ /* 0x000fe20003800000 */
[----:B------:R-:W-:Y:S01]  /*0030*/  BSSY B0, `(.L_x_0) ;  /* 0x000000f000007945 */ /* 0x000fe20003800000 */
[--C-:B-1----:R-:W-:Y:S02]  /*0040*/  SHF.R.U32.HI R0, RZ, 0x5, R18.reuse ;  /* 0x00000005ff007819 */ /* 0x102fe40000011612 */
[----:B------:R-:W-:-:S03]  /*0050*/  SHF.R.U32.HI R3, RZ, 0x7, R18 ;  /* 0x00000007ff037819 */ /* 0x000fc60000011612 */
[----:B------:R-:W1:Y:S04]  /*0060*/  SHFL.IDX PT, R2, R0, RZ, 0x1f ;  /* 0x00001fff00027589 */ /* 0x000e6800000e0000 */
[----:B------:R2:W3:Y:S01]  /*0070*/  SHFL.IDX PT, R5, R3, RZ, 0x1f ;  /* 0x00001fff03057589 */ /* 0x0004e200000e0000 */
[----:B-1----:R-:W-:-:S13]  /*0080*/  ISETP.NE.OR P0, PT, R2, RZ, !P0 ;  /* 0x000000ff0200720c */ /* 0x002fda0004705670 */
[----:B0-23--:R-:W-:Y:S05]  /*0090*/  @P0 BRA `(.L_x_1) ;  /* 0x0000000000200947 */ /* 0x00dfea0003800000 */
[----:B------:R-:W-:Y:S02]  /*00a0*/  ULDC.64 UR4, c[0x0][0x198] ;  /* 0x0000660000047ab9 */ /* 0x000fe40000000a00 */
[----:B------:R-:W-:Y:S02]  /*00b0*/  UIADD3 UR6, UP0, UR4, 0xf0, URZ ;  /* 0x000000f004067890 */ /* 0x000fe4000ff1e03f */
[----:B------:R-:W-:Y:S02]  /*00c0*/  UIADD3 UR4, UP1, UR4, 0x1f0, URZ ;  /* 0x000001f004047890 */ /* 0x000fe4000ff3e03f */
[----:B------:R-:W-:Y:S02]  /*00d0*/  UIADD3.X UR7, URZ, UR5, URZ, UP0, !UPT ;  /* 0x000000053f077290 */ /* 0x000fe400087fe43f */
[----:B------:R-:W-:-:S07]  /*00e0*/  UIADD3.X UR5, URZ, UR5, URZ, UP1, !UPT ;  /* 0x000000053f057290 */ /* 0x000fce0008ffe43f */
[----:B------:R0:W-:Y:S02]  /*00f0*/  UTMACCTL.PF [UR6] ;  /* 0x00000000060079b9 */ /* 0x0001e40008040000 */
[----:B------:R0:W-:Y:S02]  /*0100*/  UTMACCTL.PF [UR4] ;  /* 0x00000000040079b9 */ /* 0x0001e40008040000 */
[----:B0-----:R-:W-:Y:S01]  /*0110*/  NOP ;  /* 0x0000000000007918 */ /* 0x001fe20000000000 */
.L_x_1:
[----:B------:R-:W-:Y:S05]  /*0120*/  BSYNC B0 ;  /* 0x0000000000007941 */ /* 0x000fea0003800000 */
.L_x_0:
[----:B------:R-:W0:Y:S02]  /*0130*/  SHFL.IDX PT, R3, R0, RZ, 0x1f ;  /* 0x00001fff00037589 */ /* 0x000e2400000e0000 */
[----:B0-----:R-:W-:-:S13]  /*0140*/  ISETP.NE.AND P0, PT, R3, RZ, PT ;  /* 0x000000ff0300720c */ /* 0x001fda0003f05270 */
[----:B------:R-:W-:Y:S05]  /*0150*/  @P0 BRA `(.L_x_2) ;  /* 0x0000000000480947 */ /* 0x000fea0003800000 */
[----:B------:R-:W0:Y:S01]  /*0160*/  S2UR UR8, SR_CgaCtaId ;  /* 0x00000000000879c3 */ /* 0x000e220000008800 */
[----:B------:R-:W-:Y:S01]  /*0170*/  UMOV UR4, 0x400 ;  /* 0x0000040000047882 */ /* 0x000fe20000000000 */
[----:B------:R-:W-:Y:S01]  /*0180*/  UMOV UR5, 0x1 ;  /* 0x0000000100057882 */ /* 0x000fe20000000000 */
[----:B------:R-:W-:Y:S01]  /*0190*/  UMOV UR6, 0x6 ;  /* 0x0000000600067882 */ /* 0x000fe20000000000 */
[----:B------:R-:W-:Y:S01]  /*01a0*/  ELECT P0, URZ, PT ;  /* 0x00000000003f782f */ /* 0x000fe20003800000 */
[----:B------:R-:W-:-:S04]  /*01b0*/  UIADD3 UR6, -UR6, 0x100000, URZ ;  /* 0x0010000006067890 */ /* 0x000fc8000fffe13f */
[----:B------:R-:W-:Y:S02]  /*01c0*/  USHF.L.U32 UR7, UR6, 0xb, URZ ;  /* 0x0000000b06077899 */ /* 0x000fe4000800063f */
[----:B------:R-:W-:Y:S02]  /*01d0*/  USHF.L.U32 UR6, UR6, 0x1, URZ ;  /* 0x0000000106067899 */ /* 0x000fe4000800063f */
[----:B0-----:R-:W-:Y:S02]  /*01e0*/  ULEA UR8, UR8, UR4, 0x18 ;  /* 0x0000000408087291 */ /* 0x001fe4000f8ec03f */
[----:B------:R-:W-:-:S04]  /*01f0*/  UIADD3 UR4, -UR5, 0x100000, URZ ;  /* 0x0010000005047890 */ /* 0x000fc8000fffe13f */
[----:B------:R-:W-:Y:S02]  /*0200*/  USHF.L.U32 UR5, UR4, 0xb, URZ ;  /* 0x0000000b04057899 */ /* 0x000fe4000800063f */
[----:B------:R-:W-:Y:S01]  /*0210*/  USHF.L.U32 UR4, UR4, 0x1, URZ ;  /* 0x0000000104047899 */ /* 0x000fe2000800063f */
[----:B------:R-:W0:Y:S11]  /*0220*/  FENCE.VIEW.ASYNC.S ;  /* 0x00000000000073c6 */ /* 0x000e360000000000 */
[----:B0-----:R0:W1:Y:S01]  /*0230*/  SYNCS.EXCH.64 URZ, [UR8], UR4 ;  /* 0x00000004083f75b2 */ /* 0x0010620008000100 */
[----:B------:R0:W2:Y:S01]  /*0240*/  SYNCS.EXCH.64 URZ, [UR8+0x10], UR6 ;  /* 0x00001006083f75b2 */ /* 0x0000a20008000100 */
[----:B------:R0:W3:Y:S01]  /*0250*/  SYNCS.EXCH.64 URZ, [UR8+0x8], UR4 ;  /* 0x00000804083f75b2 */ /* 0x0000e20008000100 */
[----:B------:R0:W4:Y:S01]  /*0260*/  SYNCS.EXCH.64 URZ, [UR8+0x18], UR6 ;  /* 0x00001806083f75b2 */ /* 0x0001220008000100 */
[----:B------:R-:W-:Y:S01]  /*0270*/  NOP ;  /* 0x0000000000007918 */ /* 0x000fe20000000000 */
.L_x_2:
[----:B------:R-:W-:Y:S01]  /*0280*/  SHF.R.S32.HI R7, RZ, 0x1f, R18 ;  /* 0x0000001fff077819 */ /* 0x000fe20000011412 */
[----:B------:R-:W5:Y:S01]  /*0290*/  SHFL.IDX PT, R0, R0, RZ, 0x1f ;  /* 0x00001fff00007589 */ /* 0x000f6200000e0000 */
[----:B0-----:R-:W0:Y:S01]  /*02a0*/  S2UR UR8, SR_CTAID.X ;  /* 0x00000000000879c3 */ /* 0x001e220000002500 */
[----:B------:R-:W-:Y:S02]  /*02b0*/  ELECT P0, URZ, PT ;  /* 0x00000000003f782f */ /* 0x000fe40003800000 */
[----:B------:R-:W-:Y:S01]  /*02c0*/  LEA.HI R7, R7, R18, RZ, 0x7 ;  /* 0x0000001207077211 */ /* 0x000fe200078f38ff */
[----:B------:R-:W1:Y:S01]  /*02d0*/  S2R R4, SR_CTAID.Y ;  /* 0x0000000000047919 */ /* 0x000e620000002600 */
[----:B------:R-:W-:Y:S01]  /*02e0*/  SHF.R.S32.HI R8, RZ, 0x1f, R3 ;  /* 0x0000001fff087819 */ /* 0x000fe20000011403 */
[----:B------:R-:W-:Y:S01]  /*02f0*/  ULDC UR4, c[0x0][0x150] ;  /* 0x0000540000047ab9 */ /* 0x000fe20000000800 */
[----:B------:R-:W-:Y:S01]  /*0300*/  LOP3.LUT R7, R7, 0xffffff80, RZ, 0xc0, !PT ;  /* 0xffffff8007077812 */ /* 0x000fe200078ec0ff */
[----:B------:R-:W-:Y:S01]  /*0310*/  NOP ;  /* 0x0000000000007918 */ /* 0x000fe20000000000 */
[----:B------:R-:W-:Y:S01]  /*0320*/  LEA.HI R8, R8, R3, RZ, 0x2 ;  /* 0x0000000308087211 */ /* 0x000fe200078f10ff */
[----:B------:R-:W2:Y:S01]  /*0330*/  LDC R10, c[0x0][0x144] ;  /* 0x00005100ff0a7b82 */ /* 0x000ea20000000800 */
[----:B------:R-:W-:Y:S01]  /*0340*/  NOP ;  /* 0x0000000000007918 */ /* 0x000fe20000000000 */
[----:B------:R-:W-:Y:S01]  /*0350*/  IMAD.IADD R6, R18, 0x1, -R7 ;  /* 0x0000000112067824 */ /* 0x000fe200078e0a07 */
[----:B------:R-:W-:Y:S01]  /*0360*/  LOP3.LUT R8, R8, 0x3ffffffc, RZ, 0xc0, !PT ;  /* 0x3ffffffc08087812 */ /* 0x000fe200078ec0ff */
[----:B------:R-:W-:Y:S01]  /*0370*/  IMAD.MOV.U32 R22, RZ, RZ, 0x1 ;  /* 0x00000001ff167424 */ /* 0x000fe200078e00ff */
[----:B------:R-:W-:-:S02]  /*0380*/  ISETP.NE.AND P3, PT, R5, RZ, PT ;  /* 0x000000ff0500720c */ /* 0x000fc40003f65270 */
[----:B------:R-:W-:Y:S01]  /*0390*/  SHF.R.S32.HI R7, RZ, 0x1f, R6 ;  /* 0x0000001fff077819 */ /* 0x000fe20000011406 */
[----:B------:R-:W3:Y:S01]  /*03a0*/  LDC R13, c[0x0][0x140] ;  /* 0x00005000ff0d7b82 */ /* 0x000ee20000000800 */
[----:B------:R-:W-:Y:S02]  /*03b0*/  IADD3 R8, R3, -R8, RZ ;  /* 0x8000000803087210 */ /* 0x000fe40007ffe0ff */
[----:B------:R-:W-:Y:S02]  /*03c0*/  LEA.HI R7, R7, R6, RZ, 0x3 ;  /* 0x0000000607077211 */ /* 0x000fe400078f18ff */
[----:B-----5:R-:W-:Y:S02]  /*03d0*/  ISETP.NE.OR P0, PT, R0, RZ, !P0 ;  /* 0x000000ff0000720c */ /* 0x020fe40004705670 */
[----:B------:R-:W-:Y:S02]  /*03e0*/  SHF.R.S32.HI R0, RZ, 0x3, R7 ;  /* 0x00000003ff007819 */ /* 0x000fe40000011407 */
[----:B0-----:R-:W-:-:S02]  /*03f0*/  I2FP.F32.U32 R9, UR8 ;  /* 0x0000000800097c45 */ /* 0x001fc40008201000 */
[----:B------:R-:W-:-:S03]  /*0400*/  SHF.R.S32.HI R7, RZ, 0x1f, R7 ;  /* 0x0000001fff077819 */ /* 0x000fc60000011407 */
[----:B------:R-:W-:Y:S01]  /*0410*/  FMUL R9, R9, UR4 ;  /* 0x0000000409097c20 */ /* 0x000fe20008400000 */
[----:B------:R-:W-:Y:S01]  /*0420*/  LEA.HI R7, R7, R0, RZ, 0x2 ;  /* 0x0000000007077211 */ /* 0x000fe200078f10ff */
[----:B------:R-:W-:Y:S01]  /*0430*/  ULDC UR4, c[0x0][0x154] ;  /* 0x0000550000047ab9 */ /* 0x000fe20000000800 */
[----:B-1----:R-:W-:Y:S01]  /*0440*/  I2FP.F32.U32 R3, R4 ;  /* 0x0000000400037245 */ /* 0x002fe20000201000 */
[----:B------:R-:W-:Y:S01]  /*0450*/  VOTEU.ALL UP0, P0 ;  /* 0x00000000003f7886 */ /* 0x000fe20000000000 */
[----:B------:R-:W-:Y:S01]  /*0460*/  LOP3.LUT R7, R7, 0xfffffffc, RZ, 0xc0, !PT ;  /* 0xfffffffc07077812 */ /* 0x000fe200078ec0ff */
[----:B------:R-:W0:Y:S01]  /*0470*/  F2I.U32.TRUNC.NTZ R9, R9 ;  /* 0x0000000900097305 */ /* 0x000e22000020f000 */
[----:B------:R-:W-:Y:S01]  /*0480*/  VOTEU.ALL UP1, P0 ;  /* 0x00000000003f7886 */ /* 0x000fe20000020000 */
[----:B------:R-:W-:Y:S01]  /*0490*/  FMUL R12, R3, UR4 ;  /* 0x00000004030c7c20 */ /* 0x000fe20008400000 */
[----:B------:R-:W1:Y:S01]  /*04a0*/  @!UP0 S2UR UR7, SR_CgaCtaId ;  /* 0x00000000000789c3 */ /* 0x000e620000008800 */
[----:B------:R-:W-:Y:S01]  /*04b0*/  IMAD.IADD R7, R0, 0x1, -R7 ;  /* 0x0000000100077824 */ /* 0x000fe200078e0a07 */
[----:B------:R-:W-:Y:S01]  /*04c0*/  UMOV UR4, 0x20 ;  /* 0x0000002000047882 */ /* 0x000fe20000000000 */
[----:B------:R-:W-:Y:S01]  /*04d0*/  @!UP0 UMOV UR6, 0x400 ;  /* 0x0000040000068882 */ /* 0x000fe20000000000 */
[----:B------:R-:W-:-:S04]  /*04e0*/  @!UP0 UIADD3 UR4, -UR4, 0x100000, URZ ;  /* 0x0010000004048890 */ /* 0x000fc8000fffe13f */
[----:B------:R-:W-:Y:S02]  /*04f0*/  @!UP0 USHF.L.U32 UR5, UR4, 0xb, URZ ;  /* 0x0000000b04058899 */ /* 0x000fe4000800063f */
[----:B------:R-:W-:Y:S01]  /*0500*/  @!UP0 USHF.L.U32 UR4, UR4, 0x1, URZ ;  /* 0x0000000104048899 */ /* 0x000fe2000800063f */
[----:B------:R-:W-:Y:S01]  /*0510*/  IMAD R8, R8, 0x4, R7 ;  /* 0x0000000408087824 */ /* 0x000fe200078e0207 */
[----:B------:R-:W5:Y:S01]  /*0520*/  F2I.U32.TRUNC.NTZ R12, R12 ;  /* 0x0000000c000c7305 */ /* 0x000f62000020f000 */
[----:B---3--:R-:W-:Y:S01]  /*0530*/  ISETP.EQ.U32.AND P2, PT, R13, 0x1, PT ;  /* 0x000000010d00780c */ /* 0x008fe20003f42070 */
[----:B------:R-:W3:Y:S02]  /*0540*/  LDC R7, c[0x0][0x148] ;  /* 0x00005200ff077b82 */ /* 0x000ee40000000800 */
[----:B------:R-:W-:Y:S01]  /*0550*/  LEA.HI R0, R8, R8, RZ, 0x1 ;  /* 0x0000000808007211 */ /* 0x000fe200078f08ff */
[----:B0-----:R-:W-:Y:S01]  /*0560*/  IMAD.MOV R15, RZ, RZ, -R9 ;  /* 0x000000ffff0f7224 */ /* 0x001fe200078e0a09 */
[----:B------:R-:W-:-:S02]  /*0570*/  SHF.R.S32.HI R9, RZ, 0x1f, R2 ;  /* 0x0000001fff097819 */ /* 0x000fc40000011402 */
[----:B------:R-:W-:Y:S01]  /*0580*/  LOP3.LUT R11, R0, 0xfffffffe, RZ, 0xc0, !PT ;  /* 0xfffffffe000b7812 */ /* 0x000fe200078ec0ff */
[----:B--2---:R-:W-:Y:S01]  /*0590*/  IMAD R3, R10, R15, UR8 ;  /* 0x000000080a037e24 */ /* 0x004fe2000f8e020f */
[----:B------:R-:W-:Y:S02]  /*05a0*/  LEA.HI R9, R9, R2, RZ, 0x2 ;  /* 0x0000000209097211 */ /* 0x000fe400078f10ff */
[C---:B------:R-:W-:Y:S01]  /*05b0*/  IADD3 R0, R8.reuse, -R11, RZ ;  /* 0x8000000b08007210 */ /* 0x040fe20007ffe0ff */
[----:B------:R-:W-:Y:S01]  /*05c0*/  IMAD.SHL.U32 R11, R8, 0x4, RZ ;  /* 0x00000004080b7824 */ /* 0x000fe200078e00ff */
[----:B------:R-:W-:Y:S02]  /*05d0*/  LOP3.LUT R9, R9, 0xfffffffc, RZ, 0xc0, !PT ;  /* 0xfffffffc09097812 */ /* 0x000fe400078ec0ff */
[----:B------:R-:W-:Y:S01]  /*05e0*/  ISETP.NE.AND P4, PT, R0, R3, PT ;  /* 0x000000030000720c */ /* 0x000fe20003f85270 */
[----:B-1----:R-:W-:Y:S01]  /*05f0*/  @!UP0 ULEA UR6, UR7, UR6, 0x18 ;  /* 0x0000000607068291 */ /* 0x002fe2000f8ec03f */
[----:B------:R-:W-:Y:S01]  /*0600*/  LOP3.LUT R152, R8, 0xc, R11, 0x78, !PT ;  /* 0x0000000c08987812 */ /* 0x000fe200078e780b */
[----:B------:R-:W-:Y:S01]  /*0610*/  IMAD.IADD R0, R2, 0x1, -R9 ;  /* 0x0000000102007824 */ /* 0x000fe200078e0a09 */
[----:B-----5:R-:W-:Y:S01]  /*0620*/  IADD3 R20, -R12, RZ, RZ ;  /* 0x000000ff0c147210 */ /* 0x020fe20007ffe1ff */
[----:B------:R-:W-:Y:S01]  /*0630*/  VOTEU.ALL UP0, P0 ;  /* 0x00000000003f7886 */ /* 0x000fe20000000000 */
[----:B------:R-:W-:Y:S01]  /*0640*/  LOP3.LUT P0, RZ, R6, 0x7, RZ, 0xc0, !PT ;  /* 0x0000000706ff7812 */ /* 0x000fe2000780c0ff */
[----:B------:R-:W-:Y:S01]  /*0650*/  VIADD R6, R5, 0xffffffff ;  /* 0xffffffff05067836 */ /* 0x000fe20000000000 */
[----:B------:R-:W-:Y:S01]  /*0660*/  ISETP.NE.AND P1, PT, R0, 0x3, PT ;  /* 0x000000030000780c */ /* 0x000fe20003f25270 */
[----:B---3--:R-:W-:Y:S01]  /*0670*/  IMAD R9, R7, R20, R4 ;  /* 0x0000001407097224 */ /* 0x008fe200078e0204 */
[----:B------:R-:W-:-:S02]  /*0680*/  ISETP.LT.U32.AND P0, PT, R152, 0x4, !P0 ;  /* 0x000000049800780c */ /* 0x000fc40004701070 */
[----:B------:R-:W-:Y:S01]  /*0690*/  ISETP.EQ.OR P1, PT, R0, RZ, !P1 ;  /* 0x000000ff0000720c */ /* 0x000fe20004f22670 */
[----:B------:R-:W0:Y:S02]  /*06a0*/  FENCE.VIEW.ASYNC.S ;  /* 0x00000000000073c6 */ /* 0x000e240000000000 */
[----:B0-----:R0:W1:Y:S01]  /*06b0*/  @!UP0 SYNCS.EXCH.64 URZ, [UR6+0x30], UR4 ;  /* 0x00003004063f85b2 */ /* 0x0010620008000100 */
[----:B------:R-:W-:Y:S02]  /*06c0*/  @P4 LEA.HI R2, R152, R152, RZ, 0x1 ;  /* 0x0000009898024211 */ /* 0x000fe400078f08ff */
[----:B------:R-:W-:Y:S02]  /*06d0*/  ISETP.EQ.AND P1, PT, R5, RZ, P1 ;  /* 0x000000ff0500720c */ /* 0x000fe40000f22270 */
[----:B------:R-:W-:Y:S02]  /*06e0*/  @P4 SHF.R.S32.HI R2, RZ, 0x1, R2 ;  /* 0x00000001ff024819 */ /* 0x000fe40000011402 */
[----:B------:R-:W-:-:S02]  /*06f0*/  ISETP.GE.U32.AND P6, PT, R6, 0x2, PT ;  /* 0x000000020600780c */ /* 0x000fc40003fc6070 */
[----:B------:R-:W-:Y:S02]  /*0700*/  @P4 ISETP.NE.AND P5, PT, R2, R9, PT ;  /* 0x000000090200420c */ /* 0x000fe40003fa5270 */
[----:B------:R-:W-:Y:S02]  /*0710*/  SEL R9, RZ, 0x1, !P0 ;  /* 0x00000001ff097807 */ /* 0x000fe40004000000 */
[----:B------:R-:W-:Y:S02]  /*0720*/  @P4 SEL R22, RZ, 0x1, P5 ;  /* 0x00000001ff164807 */ /* 0x000fe40002800000 */
[----:B------:R-:W-:Y:S01]  /*0730*/  SEL R19, RZ, 0x1, !P1 ;  /* 0x00000001ff137807 */ /* 0x000fe20004800000 */
[----:B------:R0:W2:Y:S01]  /*0740*/  @!UP1 SYNCS.EXCH.64 URZ, [UR6+0x38], UR4 ;  /* 0x00003804063f95b2 */ /* 0x0000a20008000100 */
[----:B------:R-:W-:Y:S01]  /*0750*/  LOP3.LUT R22, R22, R9, RZ, 0xc0, !PT ;  /* 0x0000000916167212 */ /* 0x000fe200078ec0ff */
[----:B------:R-:W-:Y:S01]  /*0760*/  NOP ;  /* 0x0000000000007918 */ /* 0x000fe20000000000 */
[----:B------:R-:W-:Y:S01]  /*0770*/  SEL R19, R19, 0x2, P6 ;  /* 0x0000000213137807 */ /* 0x000fe20003000000 */
[----:B------:R-:W-:Y:S06]  /*0780*/  @!P2 BRA `(.L_x_3) ;  /* 0x000000000008a947 */ /* 0x000fec0003800000 */
[----:B-12-4-:R-:W-:Y:S01]  /*0790*/  UCGABAR_ARV ;  /* 0x00000000000079c7 */ /* 0x016fe20008000000 */
[----:B------:R-:W-:Y:S05]  /*07a0*/  BRA `(.L_x_4) ;  /* 0x0000000000047947 */ /* 0x000fea0003800000 */
.L_x_3:
[----:B-12-4-:R-:W-:Y:S01]  /*07b0*/  NOP ;  /* 0x0000000000007918 */ /* 0x016fe20000000000 */
.L_x_4:
[----:B------:R-:W1:Y:S01]  /*07c0*/  LDC R2, c[0x0][0x65c] ;  /* 0x00019700ff027b82 */ /* 0x000e620000000800 */
[----:B------:R-:W-:Y:S02]  /*07d0*/  MOV R8, UR8 ;  /* 0x0000000800087c02 */ /* 0x000fe40008000f00 */
[----:B------:R-:W-:Y:S02]  /*07e0*/  MOV R9, RZ ;  /* 0x000000ff00097202 */ /* 0x000fe40000000f00 */
[----:B-1----:R-:W-:-:S04]  /*07f0*/  ISETP.NE.AND P1, PT, R2, 0x1, PT ;  /* 0x000000010200780c */ /* 0x002fc80003f25270 */
[----:B------:R-:W-:-:S09]  /*0800*/  P2R R5, PR, RZ, 0x2 ;  /* 0x00000002ff057803 */ /* 0x000fd20000000000 */
[----:B------:R-:W1:Y:S01]  /*0810*/  @P1 LDC R17, c[0x0][0x10] ;  /* 0x00000400ff111b82 */ /* 0x000e620000000800 */
[----:B------:R-:W-:Y:S02]  /*0820*/  @P1 IMAD.MOV.U32 R5, RZ, RZ, RZ ;  /* 0x000000ffff051224 */ /* 0x000fe400078e00ff */
[----:B------:R-:W-:-:S05]  /*0830*/  @P1 IMAD.MOV.U32 R13, RZ, RZ, RZ ;  /* 0x000000ffff0d1224 */ /* 0x000fca00078e00ff */
[----:B------:R-:W2:Y:S01]  /*0840*/  @!P1 LDC R11, c[0x0][0xc] ;  /* 0x00000300ff0b9b82 */ /* 0x000ea20000000800 */
[----:B-1----:R-:W-:-:S04]  /*0850*/  @P1 IMAD.WIDE.U32 R16, R17, UR8, R4 ;  /* 0x0000000811101c25 */ /* 0x002fc8000f8e0004 */
[----:B------:R-:W-:Y:S02]  /*0860*/  @P1 IMAD.IADD R17, R17, 0x1, R13 ;  /* 0x0000000111111824 */ /* 0x000fe400078e020d */
[----:B--2---:R-:W-:-:S04]  /*0870*/  @!P1 IMAD.WIDE.U32 R8, R4, R11, R8 ;  /* 0x0000000b04089225 */ /* 0x004fc800078e0008 */
[----:B------:R-:W-:Y:S01]  /*0880*/  @!P1 IMAD.MOV.U32 R16, RZ, RZ, R8 ;  /* 0x000000ffff109224 */ /* 0x000fe200078e0008 */
[----:B------:R-:W-:Y:S01]  /*0890*/  @!P1 MOV R17, R9 ;  /* 0x0000000900119202 */ /* 0x000fe20000000f00 */
[----:B------:R-:W-:Y:S06]  /*08a0*/  @!P2 BRA `(.L_x_5) ;  /* 0x00000000000ca947 */ /* 0x000fec0003800000 */
[----:B------:R-:W-:Y:S01]  /*08b0*/  UCGABAR_WAIT ;  /* 0x0000000000007dc7 */ /* 0x000fe20008000000 */
[----:B------:R-:W-:Y:S01]  /*08c0*/  CCTL.IVALL ;  /* 0x00000000ff00798f */ /* 0x000fe20002000000 */
[----:B------:R-:W-:Y:S05]  /*08d0*/  BRA `(.L_x_6) ;  /* 0x0000000000047947 */ /* 0x000fea0003800000 */
.L_x_5:
[----:B------:R-:W-:Y:S06]  /*08e0*/  BAR.SYNC.DEFER_BLOCKING 0x0 ;  /* 0x0000000000007b1d */ /* 0x000fec0000010000 */
.L_x_6:
[----:B------:R-:W-:Y:S05]  /*08f0*/  @!P3 BRA `(.L_x_7) ;  /* 0x0000008c0018b947 */ /* 0x000fea0003800000 */
[----:B------:R-:W-:-:S13]  /*0900*/  ISETP.GT.U32.AND P0, PT, R6, 0x1, PT ;  /* 0x000000010600780c */ /* 0x000fda0003f04070 */
[----:B0-----:R-:W-:Y:S05]  /*0910*/  @P0 EXIT ;  /* 0x000000000000094d */ /* 0x001fea0003800000 */
[----:B------:R-:W-:Y:S01]  /*0920*/  ULDC.64 UR4, c[0x0][0x650] ;  /* 0x0001940000047ab9 */ /* 0x000fe20000000a00 */
[----:B------:R-:W-:Y:S01]  /*0930*/  PRMT R0, RZ, 0x7610, R0 ;  /* 0x00007610ff007816 */ /* 0x000fe20000000000 */
[----:B------:R-:W-:Y:S01]  /*0940*/  IMAD.MOV.U32 R153, RZ, RZ, -0x1 ;  /* 0xffffffffff997424 */ /* 0x000fe200078e00ff */
[----:B------:R-:W-:Y:S01]  /*0950*/  ISETP.GE.U32.AND P0, PT, R16, UR4, PT ;  /* 0x0000000410007c0c */ /* 0x000fe2000bf06070 */
[----:B------:R-:W-:Y:S01]  /*0960*/  IMAD.MOV.U32 R154, RZ, RZ, -0x1 ;  /* 0xffffffffff9a7424 */ /* 0x000fe200078e00ff */
[----:B------:R-:W-:Y:S02]  /*0970*/  MOV R23, 0xffffffff ;  /* 0xffffffff00177802 */ /* 0x000fe40000000f00 */
[----:B------:R-:W-:-:S13]  /*0980*/  ISETP.GE.U32.AND.EX P0, PT, R17, UR5, PT, P0 ;  /* 0x0000000511007c0c */ /* 0x000fda000bf06100 */
[----:B------:R-:W-:Y:S05]  /*0990*/  @P0 BRA `(.L_x_8) ;  /* 0x00000004002c0947 */ /* 0x000fea0003800000 */
[----:B------:R-:W0:Y:S01]  /*09a0*/  LDC.64 R24, c[0x0][0x628] ;  /* 0x00018a00ff187b82 */ /* 0x000e220000000a00 */
[----:B------:R-:W-:Y:S02]  /*09b0*/  IMAD.MOV.U32 R8, RZ, RZ, R16 ;  /* 0x000000ffff087224 */ /* 0x000fe400078e0010 */
[----:B------:R-:W-:-:S05]  /*09c0*/  IMAD.MOV.U32 R9, RZ, RZ, R17 ;  /* 0x000000ffff097224 */ /* 0x000fca00078e0011 */
[----:B------:R-:W1:Y:S08]  /*09d0*/  LDC R0, c[0x0][0x630] ;  /* 0x00018c00ff007b82 */ /* 0x000e700000000800 */
[----:B------:R-:W2:Y:S01]  /*09e0*/  LDC.64 R26, c[0x0][0x620] ;  /* 0x00018800ff1a7b82 */ /* 0x000ea20000000a00 */
[----:B0-----:R-:W-:-:S04]  /*09f0*/  ISETP.NE.U32.AND P0, PT, R24, RZ, PT ;  /* 0x000000ff1800720c */ /* 0x001fc80003f05070 */
[----:B------:R-:W-:-:S13]  /*0a00*/  ISETP.NE.AND.EX P0, PT, R25, RZ, PT, P0 ;  /* 0x000000ff1900720c */ /* 0x000fda0003f05300 */
[----:B-12---:R-:W-:Y:S05]  /*0a10*/  @!P0 BRA `(.L_x_9) ;  /* 0x0000000000288947 */ /* 0x006fea0003800000 */
[----:B------:R-:W0:Y:S02]  /*0a20*/  LDC R13, c[0x0][0x634] ;  /* 0x00018d00ff0d7b82 */ /* 0x000e240000000800 */
[----:B0-----:R-:W-:-:S04]  /*0a30*/  IADD3 R13, P0, R16, R13, RZ ;  /* 0x0000000d100d7210 */ /* 0x001fc80007f1e0ff */
[----:B------:R-:W-:-:S05]  /*0a40*/  IADD3.X R15, RZ, R17, RZ, P0, !PT ;  /* 0x00000011ff0f7210 */ /* 0x000fca00007fe4ff */
[----:B------:R-:W-:-:S04]  /*0a50*/  IMAD.WIDE.U32 R8, R15, R24, RZ ;  /* 0x000000180f087225 */ /* 0x000fc800078e00ff */
[----:B------:R-:W-:-:S04]  /*0a60*/  IMAD.WIDE.U32 R10, P0, R13, R25, R8 ;  /* 0x000000190d0a7225 */ /* 0x000fc80007800008 */
[----:B------:R-:W-:-:S04]  /*0a70*/  IMAD.WIDE.U32 R8, R13, R24, RZ ;  /* 0x000000180d087225 */ /* 0x000fc800078e00ff */
[----:B------:R-:W-:Y:S01]  /*0a80*/  IMAD.X R13, RZ, RZ, RZ, P0 ;  /* 0x000000ffff0d7224 */ /* 0x000fe200000e06ff */
[----:B------:R-:W-:Y:S01]  /*0a90*/  IADD3 RZ, P0, R9, R10, RZ ;  /* 0x0000000a09ff7210 */ /* 0x000fe20007f1e0ff */
[----:B------:R-:W-:-:S04]  /*0aa0*/  IMAD.MOV.U32 R12, RZ, RZ, R11 ;  /* 0x000000ffff0c7224 */ /* 0x000fc800078e000b */
[----:B------:R-:W-:-:S08]  /*0ab0*/  IMAD.WIDE.U32.X R8, R15, R25, R12, P0 ;  /* 0x000000190f087225 */ /* 0x000fd000000e040c */
.L_x_9:
[----:B------:R-:W0:Y:S01]  /*0ac0*/  LDC.64 R24, c[0x0][0x640] ;  /* 0x00019000ff187b82 */ /* 0x000e220000000a00 */
[--C-:B------:R-:W-:Y:S01]  /*0ad0*/  SHF.R.U64 R28, R8, R0, R9.reuse ;  /* 0x00000000081c7219 */ /* 0x100fe20000001209 */
[----:B------:R-:W-:Y:S01]  /*0ae0*/  IMAD R30, R7, R20, R4 ;  /* 0x00000014071e7224 */ /* 0x000fe200078e0204 */
[----:B------:R-:W-:Y:S02]  /*0af0*/  SHF.R.U32.HI R0, RZ, R0, R9 ;  /* 0x00000000ff007219 */ /* 0x000fe40000011609 */
[----:B------:R-:W-:Y:S02]  /*0b00*/  IADD3 R5, P0, RZ, -R28, RZ ;  /* 0x8000001cff057210 */ /* 0x000fe40007f1e0ff */
[----:B------:R-:W-:Y:S01]  /*0b10*/  MOV R21, 0x1 ;  /* 0x0000000100157802 */ /* 0x000fe20000000f00 */
[----:B------:R-:W1:Y:S01]  /*0b20*/  LDC R6, c[0x0][0x618] ;  /* 0x00018600ff067b82 */ /* 0x000e620000000800 */
[----:B------:R-:W-:-:S05]  /*0b30*/  IADD3.X R9, RZ, ~R0, RZ, P0, !PT ;  /* 0x80000000ff097210 */ /* 0x000fca00007fe4ff */
[-C--:B------:R-:W-:Y:S02]  /*0b40*/  IMAD R0, R9, R26.reuse, RZ ;  /* 0x0000001a09007224 */ /* 0x080fe400078e02ff */
[----:B------:R-:W2:Y:S01]  /*0b50*/  LDC R11, c[0x0][0x608] ;  /* 0x00018200ff0b7b82 */ /* 0x000ea20000000800 */
[----:B------:R-:W-:-:S04]  /*0b60*/  IMAD.WIDE.U32 R8, R5, R26, R16 ;  /* 0x0000001a05087225 */ /* 0x000fc800078e0010 */
[----:B------:R-:W-:-:S03]  /*0b70*/  IMAD R5, R5, R27, R0 ;  /* 0x0000001b05057224 */ /* 0x000fc600078e0200 */
[----:B------:R-:W3:Y:S01]  /*0b80*/  LDC R12, c[0x0][0x658] ;  /* 0x00019600ff0c7b82 */ /* 0x000ee20000000800 */
[----:B0-----:R-:W-:Y:S01]  /*0b90*/  ISETP.NE.U32.AND P0, PT, R24, RZ, PT ;  /* 0x000000ff1800720c */ /* 0x001fe20003f05070 */
[----:B------:R-:W-:Y:S02]  /*0ba0*/  IMAD.IADD R5, R9, 0x1, R5 ;  /* 0x0000000109057824 */ /* 0x000fe400078e0205 */
[----:B------:R-:W-:Y:S01]  /*0bb0*/  IMAD.MOV.U32 R9, RZ, RZ, -0x1 ;  /* 0xffffffffff097424 */ /* 0x000fe200078e00ff */
[----:B------:R-:W-:-:S03]  /*0bc0*/  ISETP.NE.AND.EX P0, PT, R25, RZ, PT, P0 ;  /* 0x000000ff1900720c */ /* 0x000fc60003f05300 */
[----:B------:R-:W0:Y:S01]  /*0bd0*/  LDC R15, c[0x0][0x600] ;  /* 0x00018000ff0f7b82 */ /* 0x000e220000000800 */
[-CC-:B-1----:R-:W-:Y:S02]  /*0be0*/  SHF.R.U64 R13, R8, R6.reuse, R5.reuse ;  /* 0x00000006080d7219 */ /* 0x182fe40000001205 */
[----:B------:R-:W-:-:S05]  /*0bf0*/  SHF.R.U32.HI R0, RZ, R6, R5 ;  /* 0x00000006ff007219 */ /* 0x000fca0000011605 */
[----:B------:R-:W1:Y:S01]  /*0c00*/  LDC R14, c[0x0][0x648] ;  /* 0x00019200ff0e7b82 */ /* 0x000e620000000800 */
[-CC-:B--2---:R-:W-:Y:S02]  /*0c10*/  SHF.R.U64 R27, R13, R11.reuse, R0.reuse ;  /* 0x0000000b0d1b7219 */ /* 0x184fe40000001200 */
[----:B------:R-:W-:-:S05]  /*0c20*/  SHF.R.U32.HI R5, RZ, R11, R0 ;  /* 0x0000000bff057219 */ /* 0x000fca0000011600 */
[----:B------:R-:W2:Y:S01]  /*0c30*/  LDC R26, c[0x0][0x638] ;  /* 0x00018e00ff1a7b82 */ /* 0x000ea20000000800 */
[-CC-:B---3--:R-:W-:Y:S02]  /*0c40*/  SHF.R.U64 R20, R27, R12.reuse, R5.reuse ;  /* 0x0000000c1b147219 */ /* 0x188fe40000001205 */
[-C--:B------:R-:W-:Y:S02]  /*0c50*/  SHF.L.U32 R0, R9, R12.reuse, RZ ;  /* 0x0000000c09007219 */ /* 0x080fe400000006ff */
[----:B------:R-:W-:Y:S01]  /*0c60*/  SHF.R.U32.HI R5, RZ, R12, R5 ;  /* 0x0000000cff057219 */ /* 0x000fe20000011605 */
[----:B------:R-:W-:Y:S01]  /*0c70*/  IMAD.MOV.U32 R4, RZ, RZ, R20 ;  /* 0x000000ffff047224 */ /* 0x000fe200078e0014 */
[----:B------:R-:W-:Y:S01]  /*0c80*/  LOP3.LUT R10, RZ, R0, RZ, 0x33, !PT ;  /* 0x00000000ff0a7212 */ /* 0x000fe200078e33ff */
[----:B------:R-:W3:Y:S01]  /*0c90*/  LDC R23, c[0x0][0x610] ;  /* 0x00018400ff177b82 */ /* 0x000ee20000000800 */
[----:B------:R-:W-:Y:S05]  /*0ca0*/  @!P0 BRA `(.L_x_10) ;  /* 0x0000000000288947 */ /* 0x000fea0003800000 */
[----:B------:R-:W4:Y:S02]  /*0cb0*/  LDC R9, c[0x0][0x64c] ;  /* 0x00019300ff097b82 */ /* 0x000f240000000800 */
[----:B----4-:R-:W-:-:S05]  /*0cc0*/  IADD3 R9, P0, R20, R9, RZ ;  /* 0x0000000914097210 */ /* 0x010fca0007f1e0ff */
[----:B------:R-:W-:-:S04]  /*0cd0*/  IMAD.X R11, RZ, RZ, R5, P0 ;  /* 0x000000ffff0b7224 */ /* 0x000fc800000e0605 */
[----:B------:R-:W-:-:S04]  /*0ce0*/  IMAD.WIDE.U32 R4, R11, R24, RZ ;  /* 0x000000180b047225 */ /* 0x000fc800078e00ff */
[----:B------:R-:W-:-:S04]  /*0cf0*/  IMAD.WIDE.U32 R6, P0, R9, R25, R4 ;  /* 0x0000001909067225 */ /* 0x000fc80007800004 */
[----:B------:R-:W-:Y:S01]  /*0d00*/  IMAD.WIDE.U32 R4, R9, R24, RZ ;  /* 0x0000001809047225 */ /* 0x000fe200078e00ff */
[----:B------:R-:W-:-:S03]  /*0d10*/  IADD3.X R9, RZ, RZ, RZ, P0, !PT ;  /* 0x000000ffff097210 */ /* 0x000fc600007fe4ff */
[----:B------:R-:W-:Y:S01]  /*0d20*/  IMAD.MOV.U32 R8, RZ, RZ, R7 ;  /* 0x000000ffff087224 */ /* 0x000fe200078e0007 */
[----:B------:R-:W-:-:S05]  /*0d30*/  IADD3 RZ, P0, R5, R6, RZ ;  /* 0x0000000605ff7210 */ /* 0x000fca0007f1e0ff */
[----:B------:R-:W-:-:S08]  /*0d40*/  IMAD.WIDE.U32.X R4, R11, R25, R8, P0 ;  /* 0x000000190b047225 */ /* 0x000fd000000e0408 */
.L_x_10:
[----:B-1----:R-:W-:Y:S01]  /*0d50*/  SHF.R.U64 R4, R4, R14, R5 ;  /* 0x0000000e04047219 */ /* 0x002fe20000001205 */
[----:B0-----:R-:W-:Y:S01]  /*0d60*/  VIADD R6, R15, 0xffffffff ;  /* 0xffffffff0f067836 */ /* 0x001fe20000000000 */
[----:B------:R-:W-:Y:S02]  /*0d70*/  SHF.L.U32 R0, R21, R12, RZ ;  /* 0x0000000c15007219 */ /* 0x000fe400000006ff */
[----:B------:R-:W-:Y:S02]  /*0d80*/  LOP3.LUT R5, R27, R10, RZ, 0xc0, !PT ;  /* 0x0000000a1b057212 */ /* 0x000fe400078ec0ff */
[----:B------:R-:W-:Y:S02]  /*0d90*/  IADD3 R7, -R4, RZ, RZ ;  /* 0x000000ff04077210 */ /* 0x000fe40007ffe1ff */
[----:B------:R-:W-:Y:S01]  /*0da0*/  SEL R3, R3, R30, !P1 ;  /* 0x0000001e03037207 */ /* 0x000fe20004800000 */
[----:B------:R-:W-:Y:S01]  /*0db0*/  IMAD R4, R0, R4, R5 ;  /* 0x0000000400047224 */ /* 0x000fe200078e0205 */
[----:B------:R-:W-:Y:S01]  /*0dc0*/  LOP3.LUT R6, R13, R6, RZ, 0xc0, !PT ;  /* 0x000000060d067212 */ /* 0x000fe200078ec0ff */
[----:B--2---:R-:W-:-:S02]  /*0dd0*/  IMAD R0, R7, R26, R20 ;  /* 0x0000001a07007224 */ /* 0x004fc400078e0214 */
[----:B---3--:R-:W-:Y:S02]  /*0de0*/  IMAD R3, R4, R23, R3 ;  /* 0x0000001704037224 */ /* 0x008fe400078e0203 */
[----:B------:R-:W-:Y:S02]  /*0df0*/  IMAD.MOV.U32 R5, RZ, RZ, 0x1 ;  /* 0x00000001ff057424 */ /* 0x000fe400078e00ff */
[----:B------:R-:W-:Y:S02]  /*0e00*/  IMAD R4, R0, R15, R6 ;  /* 0x0000000f00047224 */ /* 0x000fe400078e0206 */
[----:B------:R-:W-:Y:S01]  /*0e10*/  IMAD.MOV.U32 R23, RZ, RZ, R28 ;  /* 0x000000ffff177224 */ /* 0x000fe200078e001c */
[----:B------:R-:W-:Y:S02]  /*0e20*/  PRMT R0, R5, 0x7610, R0 ;  /* 0x0000761005007816 */ /* 0x000fe40000000000 */
[----:B------:R-:W-:Y:S02]  /*0e30*/  SEL R154, R4, R3, !P1 ;  /* 0x00000003049a7207 */ /* 0x000fe40004800000 */
[----:B------:R-:W-:-:S07]  /*0e40*/  SEL R153, R3, R4, !P1 ;  /* 0x0000000403997207 */ /* 0x000fce0004800000 */
.L_x_8:
[----:B------:R-:W-:-:S08]  /*0e50*/  NOP ;  /* 0x0000000000007918 */ /* 0x000fd00000000000 */
[----:B------:R-:W0:Y:S02]  /*0e60*/  USETMAXREG.TRY_ALLOC.CTAPOOL UP0, 0xe8 ;  /* 0x000000e8000079c8 */ /* 0x000e240008000600 */
[----:B0-----:R-:W-:-:S13]  /*0e70*/  PLOP3.LUT P0, PT, PT, PT, UP0, 0x80, 0x0 ;  /* 0x000000000000781c */ /* 0x001fda0003f0f008 */
[----:B------:R-:W-:Y:S05]  /*0e80*/  @!P0 BRA `(.L_x_8) ;  /* 0xfffffffc00f08947 */ /* 0x000fea000383ffff */
[----:B------:R-:W-:Y:S01]  /*0e90*/  ULDC.64 UR4, c[0x0][0x598] ;  /* 0x0001660000047ab9 */ /* 0x000fe20000000a00 */
[----:B------:R-:W-:Y:S01]  /*0ea0*/  ULDC.64 UR36, c[0x0][0x208] ;  /* 0x0000820000247ab9 */ /* 0x000fe20000000a00 */
[----:B------:R-:W-:-:S04]  /*0eb0*/  ISETP.NE.U32.AND P0, PT, RZ, UR4, PT ;  /* 0x00000004ff007c0c */ /* 0x000fc8000bf05070 */
[----:B------:R-:W-:-:S13]  /*0ec0*/  ISETP.NE.AND.EX P0, PT, RZ, UR5, PT, P0 ;  /* 0x00000005ff007c0c */ /* 0x000fda000bf05300 */
[----:B------:R-:W-:Y:S05]  /*0ed0*/  @!P0 BRA `(.L_x_11) ;  /* 0x00000000001c8947 */ /* 0x000fea0003800000 */
[----:B------:R-:W0:Y:S02]  /*0ee0*/  LDC.64 R4, c[0x0][0x598] ;  /* 0x00016600ff047b82 */ /* 0x000e240000000a00 */
[----:B0-----:R-:W2:Y:S02]  /*0ef0*/  LDG.E.64 R4, desc[UR36][R4.64] ;  /* 0x0000002404047981 */ /* 0x001ea4000c1e1b00 */
[----:B--2---:R-:W-:-:S04]  /*0f00*/  ISETP.NE.U32.AND P0, PT, R4, RZ, PT ;  /* 0x000000ff0400720c */ /* 0x004fc80003f05070 */
[----:B------:R-:W-:-:S13]  /*0f10*/  ISETP.NE.AND.EX P0, PT, R5, RZ, PT, P0 ;  /* 0x000000ff0500720c */ /* 0x000fda0003f05300 */
[----:B------:R-:W-:Y:S05]  /*0f20*/  @!P0 BRA `(.L_x_11) ;  /* 0x0000000000088947 */ /* 0x000fea0003800000 */
[----:B------:R0:W5:Y:S01]  /*0f30*/  LD.E R155, desc[UR36][R4.64] ;  /* 0x00000024049b7980 */ /* 0x000162000c101900 */
[----:B------:R-:W-:Y:S05]  /*0f40*/  BRA `(.L_x_12) ;  /* 0x0000000000247947 */ /* 0x000fea0003800000 */
.L_x_11:
[----:B------:R-:W-:Y:S02]  /*0f50*/  ULDC.64 UR4, c[0x0][0x588] ;  /* 0x0001620000047ab9 */ /* 0x000fe40000000a00 */
[----:B------:R-:W-:-:S04]  /*0f60*/  ISETP.NE.U32.AND P0, PT, RZ, UR4, PT ;  /* 0x00000004ff007c0c */ /* 0x000fc8000bf05070 */
[----:B------:R-:W-:-:S13]  /*0f70*/  ISETP.NE.AND.EX P0, PT, RZ, UR5, PT, P0 ;  /* 0x00000005ff007c0c */ /* 0x000fda000bf05300 */
[----:B------:R-:W-:Y:S05]  /*0f80*/  @!P0 BRA `(.L_x_13) ;  /* 0x00000000000c8947 */ /* 0x000fea0003800000 */
[----:B------:R-:W0:Y:S02]  /*0f90*/  LDC.64 R4, c[0x0][0x588] ;  /* 0x00016200ff047b82 */ /* 0x000e240000000a00 */
[----:B0-----:R1:W5:Y:S01]  /*0fa0*/  LDG.E R155, desc[UR36][R4.64] ;  /* 0x00000024049b7981 */ /* 0x001362000c1e1900 */
[----:B------:R-:W-:Y:S05]  /*0fb0*/  BRA `(.L_x_12) ;  /* 0x0000000000087947 */ /* 0x000fea0003800000 */
.L_x_13:
[----:B------:R-:W-:Y:S02]  /*0fc0*/  ULDC UR4, c[0x0][0x580] ;  /* 0x0001600000047ab9 */ /* 0x000fe40000000800 */
[----:B------:R-:W-:-:S07]  /*0fd0*/  MOV R155, UR4 ;  /* 0x00000004009b7c02 */ /* 0x000fce0008000f00 */
.L_x_12:
[----:B------:R-:W-:Y:S02]  /*0fe0*/  ULDC.64 UR4, c[0x0][0x5a0] ;  /* 0x0001680000047ab9 */ /* 0x000fe40000000a00 */
[----:B------:R-:W-:-:S04]  /*0ff0*/  ISETP.NE.U32.AND P0, PT, RZ, UR4, PT ;  /* 0x00000004ff007c0c */ /* 0x000fc8000bf05070 */
[----:B------:R-:W-:-:S13]  /*1000*/  ISETP.NE.AND.EX P0, PT, RZ, UR5, PT, P0 ;  /* 0x00000005ff007c0c */ /* 0x000fda000bf05300 */
[----:B------:R-:W-:Y:S05]  /*1010*/  @!P0 BRA `(.L_x_14) ;  /* 0x00000000001c8947 */ /* 0x000fea0003800000 */
[----:B01----:R-:W0:Y:S02]  /*1020*/  LDC.64 R4, c[0x0][0x5a0] ;  /* 0x00016800ff047b82 */ /* 0x003e240000000a00 */
[----:B0-----:R-:W2:Y:S02]  /*1030*/  LDG.E.64 R4, desc[UR36][R4.64] ;  /* 0x0000002404047981 */ /* 0x001ea4000c1e1b00 */
[----:B--2---:R-:W-:-:S04]  /*1040*/  ISETP.NE.U32.AND P0, PT, R4, RZ, PT ;  /* 0x000000ff0400720c */ /* 0x004fc80003f05070 */
[----:B------:R-:W-:-:S13]  /*1050*/  ISETP.NE.AND.EX P0, PT, R5, RZ, PT, P0 ;  /* 0x000000ff0500720c */ /* 0x000fda0003f05300 */
[----:B------:R-:W-:Y:S05]  /*1060*/  @!P0 BRA `(.L_x_14) ;  /* 0x0000000000088947 */ /* 0x000fea0003800000 */
[----:B------:R0:W5:Y:S01]  /*1070*/  LD.E R156, desc[UR36][R4.64] ;  /* 0x00000024049c7980 */ /* 0x000162000c101900 */
[----:B------:R-:W-:Y:S05]  /*1080*/  BRA `(.L_x_15) ;  /* 0x0000000000247947 */ /* 0x000fea0003800000 */
.L_x_14:
[----:B------:R-:W-:Y:S02]  /*1090*/  ULDC.64 UR4, c[0x0][0x590] ;  /* 0x0001640000047ab9 */ /* 0x000fe40000000a00 */
[----:B------:R-:W-:-:S04]  /*10a0*/  ISETP.NE.U32.AND P0, PT, RZ, UR4, PT ;  /* 0x00000004ff007c0c */ /* 0x000fc8000bf05070 */
[----:B------:R-:W-:-:S13]  /*10b0*/  ISETP.NE.AND.EX P0, PT, RZ, UR5, PT, P0 ;  /* 0x00000005ff007c0c */ /* 0x000fda000bf05300 */
[----:B------:R-:W-:Y:S05]  /*10c0*/  @!P0 BRA `(.L_x_16) ;  /* 0x00000000000c8947 */ /* 0x000fea0003800000 */
[----:B------:R-:W2:Y:S02]  /*10d0*/  LDC.64 R156, c[0x0][0x590] ;  /* 0x00016400ff9c7b82 */ /* 0x000ea40000000a00 */
[----:B--2---:R2:W5:Y:S01]  /*10e0*/  LDG.E R156, desc[UR36][R156.64] ;  /* 0x000000249c9c7981 */ /* 0x004562000c1e1900 */
[----:B------:R-:W-:Y:S05]  /*10f0*/  BRA `(.L_x_15) ;  /* 0x0000000000087947 */ /* 0x000fea0003800000 */
.L_x_16:
[----:B------:R-:W-:Y:S02]  /*1100*/  ULDC UR4, c[0x0][0x584] ;  /* 0x0001610000047ab9 */ /* 0x000fe40000000800 */
[----:B------:R-:W-:-:S07]  /*1110*/  IMAD.U32 R156, RZ, RZ, UR4 ;  /* 0x00000004ff9c7e24 */ /* 0x000fce000f8e00ff */
.L_x_15:
[----:B------:R-:W-:-:S13]  /*1120*/  LOP3.LUT P0, RZ, R0, 0xff, RZ, 0xc0, !PT ;  /* 0x000000ff00ff7812 */ /* 0x000fda000780c0ff */
[----:B------:R-:W-:Y:S05]  /*1130*/  @!P0 EXIT ;  /* 0x000000000000894d */ /* 0x000fea0003800000 */
[----:B------:R-:W-:Y:S01]  /*1140*/  ULDC UR4, c[0x0][0x28c] ;  /* 0x0000a30000047ab9 */ /* 0x000fe20000000800 */
[----:B------:R-:W-:Y:S01]  /*1150*/  LOP3.LUT R168, R19, 0x1, RZ, 0xfc, !PT ;  /* 0x0000000113a87812 */ /* 0x000fe200078efcff */
[----:B------:R-:W-:Y:S01]  /*1160*/  UIADD3 UR4, UR4, 0x3f, URZ ;  /* 0x0000003f04047890 */ /* 0x000fe2000fffe03f */
[----:B------:R-:W-:Y:S01]  /*1170*/  UMOV UR38, URZ ;  /* 0x0000003f00267c82 */ /* 0x000fe20008000000 */
[----:B------:R-:W-:Y:S02]  /*1180*/  UMOV UR39, URZ ;  /* 0x0000003f00277c82 */ /* 0x000fe40008000000 */
[----:B------:R-:W-:-:S04]  /*1190*/  USHF.R.S32.HI UR5, URZ, 0x1f, UR4 ;  /* 0x0000001f3f057899 */ /* 0x000fc80008011404 */
[----:B------:R-:W-:-:S04]  /*11a0*/  ULEA.HI UR5, UR5, UR4, URZ, 0x6 ;  /* 0x0000000405057291 */ /* 0x000fc8000f8f303f */
[----:B------:R-:W-:-:S12]  /*11b0*/  USHF.R.S32.HI UR40, URZ, 0x6, UR5 ;  /* 0x000000063f287899 */ /* 0x000fd80008011405 */
.L_x_288:
[----:B------:R-:W-:Y:S01]  /*11c0*/  LOP3.LUT R0, R18, 0x80, RZ, 0xc0, !PT ;  /* 0x0000008012007812 */ /* 0x000fe200078ec0ff */
[----:B---3--:R-:W3:Y:S01]  /*11d0*/  S2UR UR7, SR_CgaCtaId ;  /* 0x00000000000779c3 */ /* 0x008ee20000008800 */
[----:B------:R-:W-:Y:S02]  /*11e0*/  UMOV UR6, 0x400 ;  /* 0x0000040000067882 */ /* 0x000fe40000000000 */
[----:B------:R-:W-:-:S06]  /*11f0*/  SHF.R.U32.HI R0, RZ, 0x7, R0 ;  /* 0x00000007ff007819 */ /* 0x000fcc0000011600 */
[----:B----4-:R-:W4:Y:S01]  /*1200*/  SHFL.IDX PT, R0, R0, RZ, 0x1f ;  /* 0x00001fff00007589 */ /* 0x010f2200000e0000 */
[----:B---3--:R-:W-:Y:S01]  /*1210*/  ULEA UR6, UR7, UR6, 0x18 ;  /* 0x0000000607067291 */ /* 0x008fe2000f8ec03f */
[----:B----4-:R-:W-:-:S13]  /*1220*/  R2UR UR4, R0 ;  /* 0x00000000000472ca */ /* 0x010fda00000e0000 */
[----:B------:R-:W-:-:S04]  /*1230*/  ULEA.HI UR5, UR4, UR4, URZ, 0x1 ;  /* 0x0000000404057291 */ /* 0x000fc8000f8f083f */
[----:B------:R-:W-:-:S04]  /*1240*/  ULOP3.LUT UR5, UR5, 0x7fffe, URZ, 0xc0, !UPT ;  /* 0x0007fffe05057892 */ /* 0x000fc8000f8ec03f */
[----:B------:R-:W-:-:S03]  /*1250*/  UIADD3 UR5, UR4, -UR5, URZ ;  /* 0x8000000504057290 */ /* 0x000fc6000fffe03f */
[----:B------:R-:W-:Y:S01]  /*1260*/  ULDC UR4, c[0x0][0x28c] ;  /* 0x0000a30000047ab9 */ /* 0x000fe20000000800 */
[----:B------:R-:W-:Y:S01]  /*1270*/  ULEA UR5, UR5, UR6, 0xd ;  /* 0x0000000605057291 */ /* 0x000fe2000f8e683f */
[----:B------:R-:W-:-:S03]  /*1280*/  ISETP.LT.AND P0, PT, RZ, UR4, PT ;  /* 0x00000004ff007c0c */ /* 0x000fc6000bf01270 */
[----:B------:R-:W-:-:S04]  /*1290*/  UIADD3 UR5, UR5, 0x100, URZ ;  /* 0x0000010005057890 */ /* 0x000fc8000fffe03f */
[----:B------:R-:W-:-:S04]  /*12a0*/  USHF.R.U32.HI UR5, URZ, 0x4, UR5 ;  /* 0x000000043f057899 */ /* 0x000fc80008011605 */
[----:B------:R-:W-:Y:S02]  /*12b0*/  ULOP3.LUT UR41, UR5, 0x3fff, URZ, 0xc0, !UPT ;  /* 0x00003fff05297892 */ /* 0x000fe4000f8ec03f */
[----:B-12---:R-:W-:Y:S10]  /*12c0*/  @P0 BRA `(.L_x_17) ;  /* 0x0000000000400947 */ /* 0x006ff40003800000 */
[----:B------:R-:W-:Y:S01]  /*12d0*/  MOV R0, 0x0 ;  /* 0x0000000000007802 */ /* 0x000fe20000000f00 */
[----:B------:R-:W-:Y:S01]  /*12e0*/  ULDC.64 UR4, c[0x4][0x68] ;  /* 0x01001a0000047ab9 */ /* 0x000fe20000000a00 */
[----:B------:R-:W-:Y:S01]  /*12f0*/  ULDC.64 UR6, c[0x4][0x8] ;  /* 0x0100020000067ab9 */ /* 0x000fe20000000a00 */
[----:B01----:R-:W-:Y:S01]  /*1300*/  IMAD.U32 R4, RZ, RZ, UR4 ;  /* 0x00000004ff047e24 */ /* 0x003fe2000f8e00ff */
[----:B------:R0:W1:Y:S01]  /*1310*/  LDC.64 R14, c[0x4][R0] ;  /* 0x01000000000e7b82 */ /* 0x0000620000000a00 */
[----:B------:R-:W-:Y:S01]  /*1320*/  MOV R5, UR5 ;  /* 0x0000000500057c02 */ /* 0x000fe20008000f00 */
[----:B------:R-:W-:Y:S01]  /*1330*/  ULDC.64 UR4, c[0x4][0x70] ;  /* 0x01001c0000047ab9 */ /* 0x000fe20000000a00 */
[----:B------:R-:W-:Y:S01]  /*1340*/  MOV R10, UR6 ;  /* 0x00000006000a7c02 */ /* 0x000fe20008000f00 */
[----:B------:R-:W-:Y:S01]  /*1350*/  IMAD.U32 R6, RZ, RZ, UR4 ;  /* 0x00000004ff067e24 */ /* 0x000fe2000f8e00ff */
[----:B------:R-:W-:Y:S01]  /*1360*/  MOV R12, 0x1 ;  /* 0x00000001000c7802 */ /* 0x000fe20000000f00 */
[----:B------:R-:W-:-:S02]  /*1370*/  IMAD.U32 R7, RZ, RZ, UR5 ;  /* 0x00000005ff077e24 */ /* 0x000fc4000f8e00ff */
[----:B------:R-:W-:Y:S02]  /*1380*/  IMAD.U32 R11, RZ, RZ, UR7 ;  /* 0x00000007ff0b7e24 */ /* 0x000fe4000f8e00ff */
[----:B------:R-:W-:Y:S02]  /*1390*/  IMAD.MOV.U32 R8, RZ, RZ, 0x1e1 ;  /* 0x000001e1ff087424 */ /* 0x000fe400078e00ff */
[----:B0-----:R-:W-:-:S07]  /*13a0*/  IMAD.MOV.U32 R13, RZ, RZ, RZ ;  /* 0x000000ffff0d7224 */ /* 0x001fce00078e00ff */
[----:B------:R-:W-:-:S07]  /*13b0*/  LEPC R20, `(.L_x_17) ;  /* 0x000000001014794e */ /* 0x000fce0000000000 */
[----:B-12--5:R-:W-:Y:S05]  /*13c0*/  CALL.ABS.NOINC R14 ;  /* 0x000000000e007343 */ /* 0x026fea0003c00000 */
.L_x_17:
[----:B------:R-:W-:-:S13]  /*13d0*/  ISETP.NE.AND P0, PT, R168, 0x3, PT ;  /* 0x00000003a800780c */ /* 0x000fda0003f05270 */
[----:B------:R-:W-:Y:S05]  /*13e0*/  @!P0 BRA `(.L_x_18) ;  /* 0x0000000000048947 */ /* 0x000fea0003800000 */
[----:B------:R-:W-:Y:S01]  /*13f0*/  BPT.TRAP 0x1 ;  /* 0x000000040000795c */ /* 0x000fe20000300000 */
.L_x_18:
[----:B------:R-:W3:Y:S01]  /*1400*/  S2UR UR5, SR_CgaCtaId ;  /* 0x00000000000579c3 */ /* 0x000ee20000008800 */
[----:B------:R-:W-:Y:S01]  /*1410*/  UMOV UR4, 0x400 ;  /* 0x0000040000047882 */ /* 0x000fe20000000000 */
[----:B------:R-:W-:Y:S01]  /*1420*/  IMAD.U32 R3, RZ, RZ, UR39 ;  /* 0x00000027ff037e24 */ /* 0x000fe2000f8e00ff */
[----:B------:R-:W-:-:S04]  /*1430*/  MOV R0, UR38 ;  /* 0x0000002600007c02 */ /* 0x000fc80008000f00 */
[----:B------:R-:W-:Y:S01]  /*1440*/  SHF.L.U32 R0, R0, 0x1f, RZ ;  /* 0x0000001f00007819 */ /* 0x000fe200000006ff */
[----:B---3--:R-:W-:-:S06]  /*1450*/  ULEA UR4, UR5, UR4, 0x18 ;  /* 0x0000000405047291 */ /* 0x008fcc000f8ec03f */
[----:B------:R-:W-:-:S04]  /*1460*/  IMAD.U32 R6, RZ, RZ, UR4 ;  /* 0x00000004ff067e24 */ /* 0x000fc8000f8e00ff */
[----:B------:R-:W-:-:S04]  /*1470*/  IMAD R3, R3, 0x8, R6 ;  /* 0x0000000803037824 */ /* 0x000fc800078e0206 */
[----:B------:R3:W4:Y:S01]  /*1480*/  SYNCS.PHASECHK.TRANS64.TRYWAIT P1, [R3+URZ], R0 ;  /* 0x00000000030075a7 */ /* 0x000722000802017f */
[----:B------:R-:W-:Y:S05]  /*1490*/  @!P0 BRA `(.L_x_19) ;  /* 0x0000000000048947 */ /* 0x000fea0003800000 */
[----:B------:R-:W-:Y:S01]  /*14a0*/  BPT.TRAP 0x1 ;  /* 0x000000040000795c */ /* 0x000fe20000300000 */
.L_x_19:
[----:B----4-:R-:W-:Y:S05]  /*14b0*/  @P1 BRA `(.L_x_20) ;  /* 0x0000000000081947 */ /* 0x010fea0003800000 */
[----:B------:R-:W4:Y:S02]  /*14c0*/  SYNCS.PHASECHK.TRANS64.TRYWAIT P1, [R3+URZ], R0 ;  /* 0x00000000030075a7 */ /* 0x000f24000802017f */
[----:B----4-:R-:W-:Y:S05]  /*14d0*/  @!P1 BRA `(.L_x_21) ;  /* 0x0000009400b49947 */ /* 0x010fea0003800000 */
.L_x_20:
[----:B------:R-:W-:-:S04]  /*14e0*/  UISETP.LT.AND UP0, UPT, UR40, 0x1, UPT ;  /* 0x000000012800788c */ /* 0x000fc8000bf01270 */
[----:B------:R-:W-:-:S06]  /*14f0*/  USEL UR4, UR40, 0x1, UP0 ;  /* 0x0000000128047887 */ /* 0x000fcc0008000000 */
[----:B---34-:R-:W-:Y:S01]  /*1500*/  MOV R0, UR4 ;  /* 0x0000000400007c02 */ /* 0x018fe20008000f00 */
[----:B------:R-:W-:Y:S05]  /*1510*/  WARPSYNC.ALL ;  /* 0x0000000000007948 */ /* 0x000fea0003800000 */
[----:B------:R-:W-:-:S04]  /*1520*/  IADD3 R0, -R0, UR40, RZ ;  /* 0x0000002800007c10 */ /* 0x000fc8000fffe1ff */
[----:B------:R-:W-:Y:S02]  /*1530*/  ISETP.GE.AND P1, PT, R0, 0x1, PT ;  /* 0x000000010000780c */ /* 0x000fe40003f26270 */
[----:B------:R-:W-:Y:S01]  /*1540*/  R2UR UR4, R6 ;  /* 0x00000000060472ca */ /* 0x000fe200000e0000 */
[----:B------:R-:W-:Y:S01]  /*1550*/  WARPGROUP.ARRIVE ;  /* 0x00000000000079c5 */ /* 0x000fe20000000000 */
[----:B------:R-:W-:Y:S01]  /*1560*/  UMOV UR9, 0x40000040 ;  /* 0x4000004000097882 */ /* 0x000fe20000000000 */
[----:B------:R-:W-:Y:S01]  /*1570*/  UMOV UR11, 0x40000040 ;  /* 0x40000040000b7882 */ /* 0x000fe20000000000 */
[----:B------:R-:W-:Y:S01]  /*1580*/  UMOV UR13, 0x40000040 ;  /* 0x40000040000d7882 */ /* 0x000fe20000000000 */
[----:B------:R-:W-:-:S08]  /*1590*/  UMOV UR15, UR11 ;  /* 0x0000000b000f7c82 */ /* 0x000fd00008000000 */
[----:B------:R-:W-:-:S04]  /*15a0*/  UIADD3 UR4, UR4, 0x20100, URZ ;  /* 0x0002010004047890 */ /* 0x000fc8000fffe03f */
[----:B------:R-:W-:-:S04]  /*15b0*/  USHF.R.U32.HI UR4, URZ, 0x4, UR4 ;  /* 0x000000043f047899 */ /* 0x000fc80008011604 */
[----:B------:R-:W-:Y:S02]  /*15c0*/  ULOP3.LUT UR5, UR4, 0x3fff, URZ, 0xc0, !UPT ;  /* 0x00003fff04057892 */ /* 0x000fe4000f8ec03f */
[----:B------:R-:W-:Y:S02]  /*15d0*/  ULOP3.LUT UR4, UR41, 0x10000, URZ, 0xfc, !UPT ;  /* 0x0001000029047892 */ /* 0x000fe4000f8efc3f */
[----:B------:R-:W-:Y:S02]  /*15e0*/  ULOP3.LUT UR5, UR5, 0x10000, URZ, 0xfc, !UPT ;  /* 0x0001000005057892 */ /* 0x000fe4000f8efc3f */
[----:B------:R-:W-:Y:S02]  /*15f0*/  ULEA UR8, UR39, UR4, 0xc ;  /* 0x0000000427087291 */ /* 0x000fe4000f8e603f */
[----:B------:R-:W-:Y:S02]  /*1600*/  ULEA UR6, UR39, UR5, 0xb ;  /* 0x0000000527067291 */ /* 0x000fe4000f8e583f */
[----:B------:R-:W-:-:S05]  /*1610*/  UIADD3 UR12, UR8, 0x400, URZ ;  /* 0x00000400080c7890 */ /* 0x000fca000fffe03f */
[----:B------:R-:W-:Y:S02]  /*1620*/  UMOV UR10, UR6 ;  /* 0x00000006000a7c82 */ /* 0x000fe40008000000 */
[----:B------:R-:W-:Y:S01]  /*1630*/  HGMMA.64x128x8.F32.TF32 R88, gdesc[UR8], RZ, !UPT, gsb0 ;  /* 0x05e00000085879f0 */ /* 0x000fe2000c0028ff */
[----:B------:R-:W-:Y:S02]  /*1640*/  UMOV UR14, UR10 ;  /* 0x0000000a000e7c82 */ /* 0x000fe40008000000 */
[----:B------:R-:W-:Y:S02]  /*1650*/  WARPGROUP.DEPBAR.LE gsb0, 0x0 ;  /* 0x00008000000079c5 */ /* 0x000fe40000010000 */
[----:B------:R-:W-:-:S07]  /*1660*/  WARPGROUP.ARRIVE ;  /* 0x00000000000079c5 */ /* 0x000fce0000000000 */
[----:B------:R-:W-:Y:S01]  /*1670*/  HGMMA.64x128x8.F32.TF32 R24, gdesc[UR12], RZ, !UPT, gsb0 ;  /* 0x05e000000c1879f0 */ /* 0x000fe2000c0028ff */
[----:B------:R-:W-:Y:S02]  /*1680*/  UIADD3 UR12, UR8, 0x2, URZ ;  /* 0x00000002080c7890 */ /* 0x000fe4000fffe03f */
[----:B------:R-:W-:Y:S01]  /*1690*/  UIADD3 UR14, UR6, 0x2, URZ ;  /* 0x00000002060e7890 */ /* 0x000fe2000fffe03f */
[----:B------:R-:W-:Y:S01]  /*16a0*/  UMOV UR13, 0x40000040 ;  /* 0x40000040000d7882 */ /* 0x000fe20000000000 */
[----:B------:R-:W-:Y:S01]  /*16b0*/  UMOV UR15, 0x40000040 ;  /* 0x40000040000f7882 */ /* 0x000fe20000000000 */
[----:B------:R-:W-:Y:S02]  /*16c0*/  WARPGROUP.DEPBAR.LE gsb0, 0x0 ;  /* 0x00008000000079c5 */ /* 0x000fe40000010000 */
[----:B------:R-:W-:-:S06]  /*16d0*/  WARPGROUP.ARRIVE ;  /* 0x00000000000079c5 */ /* 0x000fcc0000000000 */
[----:B------:R-:W-:Y:S01]  /*16e0*/  HGMMA.64x128x8.F32.TF32 R88, gdesc[UR12], R88, gsb0 ;  /* 0x05e000000c5879f0 */ /* 0x000fe20008002858 */
[----:B------:R-:W-:Y:S01]  /*16f0*/  UIADD3 UR12, UR8, 0x402, URZ ;  /* 0x00000402080c7890 */ /* 0x000fe2000fffe03f */
[----:B------:R-:W-:Y:S01]  /*1700*/  UMOV UR13, 0x40000040 ;  /* 0x40000040000d7882 */ /* 0x000fe20000000000 */
[----:B------:R-:W-:Y:S02]  /*1710*/  WARPGROUP.DEPBAR.LE gsb0, 0x0 ;  /* 0x00008000000079c5 */ /* 0x000fe40000010000 */
[----:B------:R-:W-:-:S07]  /*1720*/  WARPGROUP.ARRIVE ;  /* 0x00000000000079c5 */ /* 0x000fce0000000000 */
[----:B------:R-:W-:Y:S01]  /*1730*/  HGMMA.64x128x8.F32.TF32 R24, gdesc[UR12], R24, gsb0 ;  /* 0x05e000000c1879f0 */ /* 0x000fe20008002818 */
        /* <DEDUP_REMOVED lines=71> */
[----:B------:R-:W-:Y:S03]  /*1bb0*/  HGMMA.64x128x8.F32.TF32 R24, gdesc[UR12], R24, gsb0 ;  /* 0x05e000000c1879f0 */ /* 0x000fe60008002818 */
[----:B------:R-:W-:Y:S02]  /*1bc0*/  WARPGROUP.DEPBAR.LE gsb0, 0x0 ;  /* 0x00008000000079c5 */ /* 0x000fe40000010000 */
[----:B------:R-:W-:Y:S05]  /*1bd0*/  @!P1 BRA `(.L_x_22) ;  /* 0x0000000800349947 */ /* 0x000fea0003800000 */
[----:B------:R-:W-:Y:S02]  /*1be0*/  UIADD3 UR6, UR39, 0x1, URZ ;  /* 0x0000000127067890 */ /* 0x000fe4000fffe03f */
[----:B------:R-:W-:Y:S02]  /*1bf0*/  IMAD.U32 R3, RZ, RZ, UR39 ;  /* 0x00000027ff037e24 */ /* 0x000fe4000f8e00ff */
[----:B------:R-:W-:-:S04]  /*1c00*/  UISETP.NE.AND UP0, UPT, UR6, 0x2, UPT ;  /* 0x000000020600788c */ /* 0x000fc8000bf05270 */
[----:B------:R-:W-:Y:S02]  /*1c10*/  USEL UR7, URZ, 0x1, UP0 ;  /* 0x000000013f077887 */ /* 0x000fe40008000000 */
[----:B------:R-:W-:Y:S02]  /*1c20*/  USEL UR6, UR6, URZ, UP0 ;  /* 0x0000003f06067287 */ /* 0x000fe40008000000 */
[----:B------:R-:W-:-:S06]  /*1c30*/  ULOP3.LUT UR7, UR38, UR7, URZ, 0x3c, !UPT ;  /* 0x0000000726077292 */ /* 0x000fcc000f8e3c3f */
[----:B------:R-:W-:-:S07]  /*1c40*/  IMAD.U32 R7, RZ, RZ, UR7 ;  /* 0x00000007ff077e24 */ /* 0x000fce000f8e00ff */
.L_x_29:
[----:B------:R-:W-:Y:S05]  /*1c50*/  @!P0 BRA `(.L_x_23) ;  /* 0x0000000000048947 */ /* 0x000fea0003800000 */
[----:B------:R-:W-:Y:S01]  /*1c60*/  BPT.TRAP 0x1 ;  /* 0x000000040000795c */ /* 0x000fe20000300000 */
.L_x_23:
[----:B------:R-:W3:Y:S01]  /*1c70*/  S2UR UR8, SR_CgaCtaId ;  /* 0x00000000000879c3 */ /* 0x000ee20000008800 */
[----:B------:R-:W-:Y:S01]  /*1c80*/  UMOV UR7, 0x400 ;  /* 0x0000040000077882 */ /* 0x000fe20000000000 */
[----:B01----:R-:W-:Y:S02]  /*1c90*/  MOV R5, UR6 ;  /* 0x0000000600057c02 */ /* 0x003fe40008000f00 */
[----:B------:R-:W-:Y:S01]  /*1ca0*/  SHF.L.U32 R4, R7, 0x1f, RZ ;  /* 0x0000001f07047819 */ /* 0x000fe200000006ff */
[----:B---3--:R-:W-:-:S06]  /*1cb0*/  ULEA UR7, UR8, UR7, 0x18 ;  /* 0x0000000708077291 */ /* 0x008fcc000f8ec03f */
[----:B------:R-:W-:-:S04]  /*1cc0*/  IMAD.U32 R6, RZ, RZ, UR7 ;  /* 0x00000007ff067e24 */ /* 0x000fc8000f8e00ff */
[----:B------:R-:W-:-:S04]  /*1cd0*/  IMAD R5, R5, 0x8, R6 ;  /* 0x0000000805057824 */ /* 0x000fc800078e0206 */
[----:B------:R0:W1:Y:S01]  /*1ce0*/  SYNCS.PHASECHK.TRANS64.TRYWAIT P1, [R5+URZ], R4 ;  /* 0x00000004050075a7 */ /* 0x000062000802017f */
[----:B------:R-:W-:Y:S05]  /*1cf0*/  @!P0 BRA `(.L_x_24) ;  /* 0x0000000000048947 */ /* 0x000fea0003800000 */
[----:B------:R-:W-:Y:S01]  /*1d00*/  BPT.TRAP 0x1 ;  /* 0x000000040000795c */ /* 0x000fe20000300000 */
.L_x_24:
[----:B-1----:R-:W-:Y:S05]  /*1d10*/  @P1 BRA `(.L_x_25) ;  /* 0x0000000000081947 */ /* 0x002fea0003800000 */
[----:B------:R-:W1:Y:S02]  /*1d20*/  SYNCS.PHASECHK.TRANS64.TRYWAIT P1, [R5+URZ], R4 ;  /* 0x00000004050075a7 */ /* 0x000e64000802017f */
[----:B-1----:R-:W-:Y:S05]  /*1d30*/  @!P1 BRA `(.L_x_26) ;  /* 0x0000008c00b09947 */ /* 0x002fea0003800000 */
.L_x_25:
[----:B------:R-:W-:Y:S01]  /*1d40*/  ULEA UR10, UR6, UR4, 0xc ;  /* 0x00000004060a7291 */ /* 0x000fe2000f8e603f */
[----:B------:R-:W-:Y:S01]  /*1d50*/  WARPGROUP.ARRIVE ;  /* 0x00000000000079c5 */ /* 0x000fe20000000000 */
[----:B------:R-:W-:Y:S01]  /*1d60*/  ULEA UR8, UR6, UR5, 0xb ;  /* 0x0000000506087291 */ /* 0x000fe2000f8e583f */
[----:B------:R-:W-:Y:S01]  /*1d70*/  UMOV UR13, 0x40000040 ;  /* 0x40000040000d7882 */ /* 0x000fe20000000000 */
[----:B------:R-:W-:-:S03]  /*1d80*/  UMOV UR15, 0x40000040 ;  /* 0x40000040000f7882 */ /* 0x000fc60000000000 */
[----:B------:R-:W-:Y:S02]  /*1d90*/  UMOV UR12, UR10 ;  /* 0x0000000a000c7c82 */ /* 0x000fe40008000000 */
[----:B------:R-:W-:Y:S02]  /*1da0*/  UMOV UR14, UR8 ;  /* 0x00000008000e7c82 */ /* 0x000fe40008000000 */
        /* <DEDUP_REMOVED lines=92> */
[----:B------:R-:W-:Y:S01]  /*2370*/  BPT.TRAP 0x1 ;  /* 0x000000040000795c */ /* 0x000fe20000300000 */
.L_x_27:
[----:B------:R-:W-:-:S13]  /*2380*/  ISETP.NE.AND P1, PT, R22, RZ, PT ;  /* 0x000000ff1600720c */ /* 0x000fda0003f25270 */
[----:B01----:R-:W-:-:S05]  /*2390*/  @P1 LEA R4, R3, R6, 0x3 ;  /* 0x0000000603041211 */ /* 0x003fca00078e18ff */
[----:B------:R-:W-:-:S05]  /*23a0*/  @P1 VIADD R5, R4, 0x10 ;  /* 0x0000001004051836 */ /* 0x000fca0000000000 */
[----:B------:R-:W-:-:S04]  /*23b0*/  @P1 PRMT R5, R152, 0x654, R5 ;  /* 0x0000065498051816 */ /* 0x000fc80000000005 */
[----:B------:R0:W-:Y:S01]  /*23c0*/  @P1 SYNCS.ARRIVE.TRANS64.RED.A1T0 RZ, [R5+URZ], RZ ;  /* 0x000000ff05ff19a7 */ /* 0x0001e2000810043f */
[----:B------:R-:W-:-:S13]  /*23d0*/  ISETP.GT.U32.AND P1, PT, R19, 0x1, PT ;  /* 0x000000011300780c */ /* 0x000fda0003f24070 */
[----:B0-----:R-:W-:Y:S05]  /*23e0*/  @P1 BRA `(.L_x_28) ;  /* 0x0000000000041947 */ /* 0x001fea0003800000 */
[----:B------:R-:W-:Y:S01]  /*23f0*/  BPT.TRAP 0x1 ;  /* 0x000000040000795c */ /* 0x000fe20000300000 */
.L_x_28:
[----:B------:R-:W-:Y:S01]  /*2400*/  UIADD3 UR6, UR6, 0x1, URZ ;  /* 0x0000000106067890 */ /* 0x000fe2000fffe03f */
[C---:B------:R-:W-:Y:S01]  /*2410*/  ISETP.GT.AND P2, PT, R0.reuse, 0x1, PT ;  /* 0x000000010000780c */ /* 0x040fe20003f44270 */
[----:B------:R-:W-:Y:S01]  /*2420*/  VIADD R3, R3, 0x1 ;  /* 0x0000000103037836 */ /* 0x000fe20000000000 */
[----:B------:R-:W-:Y:S01]  /*2430*/  IADD3 R0, R0, -0x1, RZ ;  /* 0xffffffff00007810 */ /* 0x000fe20007ffe0ff */
[----:B------:R-:W-:-:S03]  /*2440*/  UISETP.NE.AND UP0, UPT, UR6, 0x2, UPT ;  /* 0x000000020600788c */ /* 0x000fc6000bf05270 */
[C---:B------:R-:W-:Y:S01]  /*2450*/  ISETP.NE.AND P1, PT, R3.reuse, 0x2, PT ;  /* 0x000000020300780c */ /* 0x040fe20003f25270 */
[----:B------:R-:W-:Y:S02]  /*2460*/  USEL UR7, URZ, 0x1, UP0 ;  /* 0x000000013f077887 */ /* 0x000fe40008000000 */
[----:B------:R-:W-:Y:S01]  /*2470*/  USEL UR6, UR6, URZ, UP0 ;  /* 0x0000003f06067287 */ /* 0x000fe20008000000 */
[----:B------:R-:W-:-:S03]  /*2480*/  SEL R3, R3, RZ, P1 ;  /* 0x000000ff03037207 */ /* 0x000fc60000800000 */
[----:B------:R-:W-:Y:S01]  /*2490*/  LOP3.LUT R7, R7, UR7, RZ, 0x3c, !PT ;  /* 0x0000000707077c12 */ /* 0x000fe2000f8e3cff */
[----:B------:R-:W-:Y:S07]  /*24a0*/  @P2 BRA `(.L_x_29) ;  /* 0xfffffff400e82947 */ /* 0x000fee000383ffff */
.L_x_22:
[----:B------:R-:W3:Y:S02]  /*24b0*/  LDC R0, c[0x0][0x28c] ;  /* 0x0000a300ff007b82 */ /* 0x000ee40000000800 */
[----:B---3--:R-:W-:-:S13]  /*24c0*/  ISETP.GE.AND P1, PT, R0, 0x1, PT ;  /* 0x000000010000780c */ /* 0x008fda0003f26270 */
[----:B------:R-:W-:Y:S05]  /*24d0*/  @!P1 BRA `(.L_x_30) ;  /* 0x0000000000409947 */ /* 0x000fea0003800000 */
[----:B------:R-:W-:Y:S05]  /*24e0*/  @!P0 BRA `(.L_x_31) ;  /* 0x0000000000048947 */ /* 0x000fea0003800000 */
[----:B------:R-:W-:Y:S01]  /*24f0*/  BPT.TRAP 0x1 ;  /* 0x000000040000795c */ /* 0x000fe20000300000 */
.L_x_31:
[----:B------:R-:W-:Y:S01]  /*2500*/  ISETP.NE.AND P0, PT, R22, RZ, PT ;  /* 0x000000ff1600720c */ /* 0x000fe20003f05270 */
[----:B------:R-:W-:-:S12]  /*2510*/  UISETP.LT.AND UP1, UPT, UR40, 0x1, UPT ;  /* 0x000000012800788c */ /* 0x000fd8000bf21270 */
[----:B------:R-:W-:-:S05]  /*2520*/  VOTEU.ANY UP0, P0 ;  /* 0x00000000003f7886 */ /* 0x000fca0000000100 */
[----:B------:R-:W-:-:S04]  /*2530*/  @UP0 USEL UR4, UR40, 0x1, UP1 ;  /* 0x0000000128040887 */ /* 0x000fc80008800000 */
[----:B------:R-:W-:-:S06]  /*2540*/  @UP0 UIADD3 UR4, UR39, UR40, -UR4 ;  /* 0x0000002827040290 */ /* 0x000fcc000fffe804 */
[----:B------:R-:W-:-:S04]  /*2550*/  IMAD.U32 R0, RZ, RZ, UR4 ;  /* 0x00000004ff007e24 */ /* 0x000fc8000f8e00ff */
[----:B------:R-:W-:-:S05]  /*2560*/  @P0 IMAD.SHL.U32 R0, R0, 0x8, RZ ;  /* 0x0000000800000824 */ /* 0x000fca00078e00ff */
[----:B------:R-:W-:-:S04]  /*2570*/  @P0 LOP3.LUT R0, R0, 0x8, RZ, 0xc0, !PT ;  /* 0x0000000800000812 */ /* 0x000fc800078ec0ff */
[----:B------:R-:W-:-:S04]  /*2580*/  @P0 IADD3 R3, R6, 0x10, R0 ;  /* 0x0000001006030810 */ /* 0x000fc80007ffe000 */
[----:B------:R-:W-:-:S04]  /*2590*/  @P0 PRMT R3, R152, 0x654, R3 ;  /* 0x0000065498030816 */ /* 0x000fc80000000003 */
[----:B------:R3:W-:Y:S01]  /*25a0*/  @P0 SYNCS.ARRIVE.TRANS64.RED.A1T0 RZ, [R3+URZ], RZ ;  /* 0x000000ff03ff09a7 */ /* 0x0007e2000810043f */
[----:B------:R-:W-:-:S13]  /*25b0*/  ISETP.GT.U32.AND P0, PT, R19, 0x1, PT ;  /* 0x000000011300780c */ /* 0x000fda0003f04070 */
[----:B---3--:R-:W-:Y:S05]  /*25c0*/  @P0 BRA `(.L_x_30) ;  /* 0x0000000000040947 */ /* 0x008fea0003800000 */
[----:B------:R-:W-:Y:S01]  /*25d0*/  BPT.TRAP 0x1 ;  /* 0x000000040000795c */ /* 0x000fe20000300000 */
.L_x_30:
[----:B------:R-:W3:Y:S01]  /*25e0*/  LDC R6, c[0x0][0x288] ;  /* 0x0000a200ff067b82 */ /* 0x000ee20000000800 */
[--C-:B------:R-:W-:Y:S01]  /*25f0*/  SHF.R.U32.HI R0, RZ, 0x2, R18.reuse ;  /* 0x00000002ff007819 */ /* 0x100fe20000011612 */
[----:B------:R-:W-:Y:S01]  /*2600*/  UIADD3 UR39, UR40, UR39, URZ ;  /* 0x0000002728277290 */ /* 0x000fe2000fffe03f */
[----:B01----:R-:W-:Y:S01]  /*2610*/  SHF.R.U32.HI R5, RZ, 0x7, R18 ;  /* 0x00000007ff057819 */ /* 0x003fe20000011612 */
[----:B------:R-:W-:Y:S01]  /*2620*/  IMAD.SHL.U32 R13, R154, 0x80, RZ ;  /* 0x000000809a0d7824 */ /* 0x000fe200078e00ff */
[----:B------:R-:W-:Y:S01]  /*2630*/  LOP3.LUT R4, R18, 0x60, RZ, 0xc0, !PT ;  /* 0x0000006012047812 */ /* 0x000fe200078ec0ff */
[----:B------:R-:W-:Y:S01]  /*2640*/  USHF.R.U32.HI UR4, URZ, 0x1, UR39 ;  /* 0x000000013f047899 */ /* 0x000fe20008011627 */
[----:B------:R-:W-:Y:S01]  /*2650*/  LOP3.LUT R3, R0, 0x7, RZ, 0xc0, !PT ;  /* 0x0000000700037812 */ /* 0x000fe200078ec0ff */
[----:B------:R-:W-:Y:S01]  /*2660*/  ULDC UR8, c[0x0][0x284] ;  /* 0x0000a10000087ab9 */ /* 0x000fe20000000800 */
[----:B------:R-:W-:Y:S01]  /*2670*/  LOP3.LUT R0, R5, 0x1, RZ, 0xc0, !PT ;  /* 0x0000000105007812 */ /* 0x000fe200078ec0ff */
[----:B------:R-:W-:Y:S01]  /*2680*/  ULOP3.LUT UR4, UR4, 0x1, URZ, 0xc0, !UPT ;  /* 0x0000000104047892 */ /* 0x000fe2000f8ec03f */
[----:B------:R-:W-:Y:S01]  /*2690*/  SHF.R.U32.HI R10, RZ, 0x1, R4 ;  /* 0x00000001ff0a7819 */ /* 0x000fe20000011604 */
[----:B------:R-:W-:Y:S01]  /*26a0*/  UISETP.GT.U32.AND UP1, UPT, UR39, 0x1, UPT ;  /* 0x000000012700788c */ /* 0x000fe2000bf24070 */
[----:B------:R-:W-:Y:S01]  /*26b0*/  SHF.L.U32 R4, R0, 0x6, RZ ;  /* 0x0000000600047819 */ /* 0x000fe200000006ff */
[----:B------:R-:W-:Y:S01]  /*26c0*/  UISETP.NE.U32.AND UP0, UPT, UR4, 0x1, UPT ;  /* 0x000000010400788c */ /* 0x000fe2000bf05070 */
[--C-:B------:R-:W-:Y:S01]  /*26d0*/  IADD3 R5, RZ, -R10, -R3.reuse ;  /* 0x8000000aff057210 */ /* 0x100fe20007ffe803 */
[----:B------:R-:W-:Y:S01]  /*26e0*/  ULDC.64 UR6, c[0x0][0x5d0] ;  /* 0x0001740000067ab9 */ /* 0x000fe20000000a00 */
[----:B--2---:R-:W-:Y:S01]  /*26f0*/  LOP3.LUT R157, R4, 0x40, R3, 0xe2, !PT ;  /* 0x00000040049d7812 */ /* 0x004fe200078ee203 */
[----:B------:R-:W-:Y:S01]  /*2700*/  UISETP.LT.U32.AND UP1, UPT, UR40, 0x2, UP1 ;  /* 0x000000022800788c */ /* 0x000fe20008f21070 */
[----:B------:R-:W-:Y:S01]  /*2710*/  LOP3.LUT R3, R18, 0x3, RZ, 0xc0, !PT ;  /* 0x0000000312037812 */ /* 0x000fe200078ec0ff */
[----:B------:R-:W-:Y:S01]  /*2720*/  UISETP.GT.U32.AND UP0, UPT, UR40, 0x1, !UP0 ;  /* 0x000000012800788c */ /* 0x000fe2000c704070 */
[----:B------:R-:W-:Y:S01]  /*2730*/  SHF.R.S32.HI R21, RZ, 0x1f, R23 ;  /* 0x0000001fff157819 */ /* 0x000fe20000011417 */
[----:B------:R-:W-:Y:S01]  /*2740*/  IMAD R0, R0, -0x40, R5 ;  /* 0xffffffc000007824 */ /* 0x000fe200078e0205 */
[----:B------:R-:W-:Y:S01]  /*2750*/  USEL UR5, URZ, 0x1, !UP1 ;  /* 0x000000013f057887 */ /* 0x000fe2000c800000 */
[----:B---3--:R-:W-:Y:S01]  /*2760*/  IMAD R12, R3, -0x2, R6 ;  /* 0xfffffffe030c7824 */ /* 0x008fe200078e0206 */
[----:B------:R-:W-:Y:S01]  /*2770*/  ISETP.GE.AND P0, PT, R13, R6, PT ;  /* 0x000000060d00720c */ /* 0x000fe20003f06270 */
[----:B------:R-:W-:Y:S01]  /*2780*/  IMAD.SHL.U32 R6, R18, 0x2, RZ ;  /* 0x0000000212067824 */ /* 0x000fe200078e00ff */
[----:B------:R-:W-:Y:S01]  /*2790*/  SHF.L.U32 R3, R153, 0x8, RZ ;  /* 0x0000000899037819 */ /* 0x000fe200000006ff */
[----:B------:R-:W-:Y:S01]  /*27a0*/  IMAD R4, R21, UR6, RZ ;  /* 0x0000000615047c24 */ /* 0x000fe2000f8e02ff */
[----:B------:R-:W-:Y:S01]  /*27b0*/  USEL UR4, URZ, 0x1, !UP0 ;  /* 0x000000013f047887 */ /* 0x000fe2000c000000 */
[----:B------:R-:W-:Y:S01]  /*27c0*/  IMAD.WIDE R8, R153, 0x100, RZ ;  /* 0x0000010099087825 */ /* 0x000fe200078e02ff */
[----:B------:R-:W-:Y:S01]  /*27d0*/  ISETP.GE.OR P0, PT, R3, UR8, P0 ;  /* 0x0000000803007c0c */ /* 0x000fe20008706670 */
[----:B------:R-:W-:Y:S01]  /*27e0*/  ULOP3.LUT UR39, UR39, 0x1, URZ, 0xc0, !UPT ;  /* 0x0000000127277892 */ /* 0x000fe2000f8ec03f */
[----:B------:R-:W-:Y:S01]  /*27f0*/  LOP3.LUT R6, R13, 0x6, R6, 0xf8, !PT ;  /* 0x000000060d067812 */ /* 0x000fe200078ef806 */
[----:B------:R-:W-:Y:S01]  /*2800*/  IMAD R11, R23, UR7, R4 ;  /* 0x00000007170b7c24 */ /* 0x000fe2000f8e0204 */
[----:B------:R-:W-:Y:S01]  /*2810*/  ULOP3.LUT UR38, UR4, UR38, UR5, 0x96, !UPT ;  /* 0x0000002604267292 */ /* 0x000fe2000f8e9605 */
[----:B------:R-:W-:Y:S01]  /*2820*/  IADD3 R3, -R3, UR8, R0 ;  /* 0x0000000803037c10 */ /* 0x000fe2000fffe100 */
[----:B------:R-:W-:Y:S01]  /*2830*/  IMAD.IADD R0, R12, 0x1, -R13 ;  /* 0x000000010c007824 */ /* 0x000fe200078e0a0d */
[----:B------:R-:W-:-:S02]  /*2840*/  SHF.R.S32.HI R7, RZ, 0x1f, R6 ;  /* 0x0000001fff077819 */ /* 0x000fc40000011406 */
[----:B------:R-:W-:Y:S02]  /*2850*/  LOP3.LUT R157, R8, R157, R10, 0xfe, !PT ;  /* 0x0000009d089d7212 */ /* 0x000fe400078efe0a */
[----:B------:R-:W-:Y:S01]  /*2860*/  MOV R153, 0xffffffff ;  /* 0xffffffff00997802 */ /* 0x000fe20000000f00 */
[----:B------:R-:W-:-:S04]  /*2870*/  IMAD.WIDE.U32 R4, R23, UR6, R6 ;  /* 0x0000000617047c25 */ /* 0x000fc8000f8e0006 */
[----:B------:R-:W-:Y:S02]  /*2880*/  IMAD.IADD R11, R5, 0x1, R11 ;  /* 0x00000001050b7824 */ /* 0x000fe400078e020b */
[----:B------:R-:W-:Y:S01]  /*2890*/  IMAD.MOV.U32 R10, RZ, RZ, R4 ;  /* 0x000000ffff0a7224 */ /* 0x000fe200078e0004 */
[----:B------:R-:W-:Y:S06]  /*28a0*/  @P0 BRA `(.L_x_32) ;  /* 0x0000006400840947 */ /* 0x000fec0003800000 */
[----:B------:R-:W0:Y:S01]  /*28b0*/  LDC.64 R4, c[0x0][0x5c8] ;  /* 0x00017200ff047b82 */ /* 0x000e220000000a00 */
[----:B-----5:R-:W-:Y:S01]  /*28c0*/  FSETP.NEU.AND P1, PT, R156, RZ, PT ;  /* 0x000000ff9c00720b */ /* 0x020fe20003f2d000 */
[----:B------:R-:W-:Y:S01]  /*28d0*/  BSSY B0, `(.L_x_32) ;  /* 0x000065e000007945 */ /* 0x000fe20003800000 */
[----:B------:R-:W-:-:S04]  /*28e0*/  ISETP.GT.AND P0, PT, R3, RZ, PT ;  /* 0x000000ff0300720c */ /* 0x000fc80003f04270 */
[----:B------:R-:W-:Y:S01]  /*28f0*/  ISETP.GT.AND P3, PT, R0, RZ, P0 ;  /* 0x000000ff0000720c */ /* 0x000fe20000764270 */
[-C--:B0-----:R-:W-:Y:S02]  /*2900*/  IMAD R12, R9, R4.reuse, RZ ;  /* 0x00000004090c7224 */ /* 0x081fe400078e02ff */
[----:B------:R-:W-:-:S04]  /*2910*/  IMAD.WIDE.U32 R170, R157, R4, R10 ;  /* 0x000000049daa7225 */ /* 0x000fc800078e000a */
[----:B------:R-:W-:-:S04]  /*2920*/  IMAD R11, R157, R5, R12 ;  /* 0x000000059d0b7224 */ /* 0x000fc800078e020c */
[----:B------:R-:W-:Y:S01]  /*2930*/  IMAD.IADD R173, R171, 0x1, R11 ;  /* 0x00000001abad7824 */ /* 0x000fe200078e020b */
[----:B------:R-:W-:Y:S06]  /*2940*/  @!P1 BRA `(.L_x_33) ;  /* 0x0000004800349947 */ /* 0x000fec0003800000 */
[----:B------:R-:W0:Y:S01]  /*2950*/  LDC.64 R14, c[0x0][0x5b8] ;  /* 0x00016e00ff0e7b82 */ /* 0x000e220000000a00 */
[----:B------:R-:W-:-:S07]  /*2960*/  ULDC.64 UR4, c[0x0][0x5c0] ;  /* 0x0001700000047ab9 */ /* 0x000fce0000000a00 */
[----:B------:R-:W1:Y:S08]  /*2970*/  LDC.64 R158, c[0x0][0x5b0] ;  /* 0x00016c00ff9e7b82 */ /* 0x000e700000000a00 */
[----:B------:R-:W2:Y:S01]  /*2980*/  LDC.64 R10, c[0x0][0x5a8] ;  /* 0x00016a00ff0a7b82 */ /* 0x000ea20000000a00 */
[-C--:B0-----:R-:W-:Y:S02]  /*2990*/  IMAD R12, R21, R14.reuse, RZ ;  /* 0x0000000e150c7224 */ /* 0x081fe400078e02ff */
[----:B------:R-:W-:-:S04]  /*29a0*/  IMAD.WIDE.U32 R160, R23, R14, R6 ;  /* 0x0000000e17a07225 */ /* 0x000fc800078e0006 */
[----:B------:R-:W-:Y:S02]  /*29b0*/  IMAD R15, R23, R15, R12 ;  /* 0x0000000f170f7224 */ /* 0x000fe400078e020c */
[-C--:B-1----:R-:W-:Y:S02]  /*29c0*/  IMAD R12, R9, R158.reuse, RZ ;  /* 0x0000009e090c7224 */ /* 0x082fe400078e02ff */
[----:B------:R-:W-:Y:S01]  /*29d0*/  IMAD.MOV.U32 R20, RZ, RZ, R160 ;  /* 0x000000ffff147224 */ /* 0x000fe200078e00a0 */
[----:B------:R-:W-:Y:S01]  /*29e0*/  IADD3 R21, R161, R15, RZ ;  /* 0x0000000fa1157210 */ /* 0x000fe20007ffe0ff */
[C---:B------:R-:W-:Y:S02]  /*29f0*/  IMAD R171, R157.reuse, R159, R12 ;  /* 0x0000009f9dab7224 */ /* 0x040fe400078e020c */
[----:B------:R-:W-:-:S04]  /*2a00*/  IMAD.WIDE.U32 R12, R157, R158, R20 ;  /* 0x0000009e9d0c7225 */ /* 0x000fc800078e0014 */
[----:B------:R-:W-:Y:S01]  /*2a10*/  IMAD.IADD R13, R13, 0x1, R171 ;  /* 0x000000010d0d7824 */ /* 0x000fe200078e02ab */
[----:B--2---:R-:W-:-:S04]  /*2a20*/  LEA R164, P1, R12, R10, 0x2 ;  /* 0x0000000a0ca47211 */ /* 0x004fc800078210ff */
[----:B------:R-:W-:-:S05]  /*2a30*/  LEA.HI.X R165, R12, R11, R13, 0x2, P1 ;  /* 0x0000000b0ca57211 */ /* 0x000fca00008f140d */
[----:B------:R0:W2:Y:S01]  /*2a40*/  @P3 LDG.E.LTC128B R169, desc[UR36][R164.64] ;  /* 0x00000024a4a93981 */ /* 0x0000a2000c1e1920 */
[----:B------:R-:W-:Y:S01]  /*2a50*/  IMAD.WIDE.U32 R162, R157, R158, R6 ;  /* 0x0000009e9da27225 */ /* 0x000fe200078e0006 */
[----:B------:R-:W-:Y:S01]  /*2a60*/  LEA R12, P1, R170, UR4, 0x2 ;  /* 0x00000004aa0c7c11 */ /* 0x000fe2000f8210ff */
[----:B------:R-:W-:Y:S01]  /*2a70*/  BSSY B1, `(.L_x_34) ;  /* 0x0000016000017945 */ /* 0x000fe20003800000 */
[----:B------:R-:W-:Y:S02]  /*2a80*/  ISETP.GT.AND P5, PT, R0, 0x1, P0 ;  /* 0x000000010000780c */ /* 0x000fe400007a4270 */
[----:B------:R-:W-:Y:S02]  /*2a90*/  IADD3 R163, R171, R163, RZ ;  /* 0x000000a3aba37210 */ /* 0x000fe40007ffe0ff */
[----:B------:R-:W-:Y:S01]  /*2aa0*/  LEA.HI.X R13, R170, UR5, R173, 0x2, P1 ;  /* 0x00000005aa0d7c11 */ /* 0x000fe200088f14ad */
[----:B------:R-:W-:Y:S01]  /*2ab0*/  IMAD.WIDE.U32 R166, R23, R14, R162 ;  /* 0x0000000e17a67225 */ /* 0x000fe200078e00a2 */
[----:B------:R-:W-:-:S03]  /*2ac0*/  SHF.L.U64.HI R163, R158, 0x3, R159 ;  /* 0x000000039ea37819 */ /* 0x000fc6000001029f */
[----:B------:R-:W-:Y:S01]  /*2ad0*/  IMAD.SHL.U32 R162, R158, 0x8, RZ ;  /* 0x000000089ea27824 */ /* 0x000fe200078e00ff */
[----:B0-----:R-:W-:Y:S01]  /*2ae0*/  LEA R164, P1, R166, R10, 0x2 ;  /* 0x0000000aa6a47211 */ /* 0x001fe200078210ff */
[----:B------:R-:W-:Y:S02]  /*2af0*/  IMAD.IADD R154, R15, 0x1, R167 ;  /* 0x000000010f9a7824 */ /* 0x000fe400078e02a7 */
[----:B------:R-:W-:-:S05]  /*2b00*/  IMAD.WIDE.U32 R174, R157, R158, R162 ;  /* 0x0000009e9dae7225 */ /* 0x000fca00078e00a2 */
[----:B------:R-:W-:Y:S01]  /*2b10*/  IADD3 R171, R171, R175, RZ ;  /* 0x000000afabab7210 */ /* 0x000fe20007ffe0ff */
[----:B--2---:R-:W-:-:S04]  /*2b20*/  FMUL R165, R169, R156 ;  /* 0x0000009ca9a57220 */ /* 0x004fc80000400000 */
[----:B------:R-:W-:Y:S01]  /*2b30*/  FFMA R167, R88, R155, R165 ;  /* 0x0000009b58a77223 */ /* 0x000fe200000000a5 */
[----:B------:R-:W-:Y:S02]  /*2b40*/  LEA.HI.X R165, R166, R11, R154, 0x2, P1 ;  /* 0x0000000ba6a57211 */ /* 0x000fe400008f149a */
[----:B------:R-:W-:Y:S02]  /*2b50*/  IADD3 R154, P4, R160, R174, RZ ;  /* 0x000000aea09a7210 */ /* 0x000fe40007f9e0ff */
[----:B------:R-:W-:Y:S01]  /*2b60*/  ISETP.GT.AND P1, PT, R3, 0x8, PT ;  /* 0x000000080300780c */ /* 0x000fe20003f24270 */
[----:B------:R0:W-:Y:S01]  /*2b70*/  @P3 STG.E desc[UR36][R12.64], R167 ;  /* 0x000000a70c003986 */ /* 0x0001e2000c101924 */
[----:B------:R-:W-:Y:S01]  /*2b80*/  LEA R172, P3, R154, R10, 0x2 ;  /* 0x0000000a9aac7211 */ /* 0x000fe200078610ff */
[----:B------:R-:W-:Y:S01]  /*2b90*/  IMAD.X R166, R171, 0x1, R21, P4 ;  /* 0x00000001aba67824 */ /* 0x000fe200020e0615 */
[----:B------:R-:W-:Y:S01]  /*2ba0*/  ISETP.GT.AND P2, PT, R0, RZ, P1 ;  /* 0x000000ff0000720c */ /* 0x000fe20000f44270 */
[----:B------:R-:W-:-:S12]  /*2bb0*/  @!P5 BRA `(.L_x_35) ;  /* 0x000000000004d947 */ /* 0x000fd80003800000 */
[----:B------:R1:W5:Y:S02]  /*2bc0*/  LDG.E.LTC128B R169, desc[UR36][R164.64+0x4] ;  /* 0x00000424a4a97981 */ /* 0x000364000c1e1920 */
.L_x_35:
[----:B------:R-:W-:Y:S05]  /*2bd0*/  BSYNC B1 ;  /* 0x0000000000017941 */ /* 0x000fea0003800000 */
.L_x_34:
[----:B-----5:R-:W-:Y:S01]  /*2be0*/  FMUL R88, R169, R156 ;  /* 0x0000009ca9587220 */ /* 0x020fe20000400000 */
[----:B------:R-:W-:Y:S01]  /*2bf0*/  IMAD.MOV.U32 R177, RZ, RZ, R169 ;  /* 0x000000ffffb17224 */ /* 0x000fe200078e00a9 */
[----:B------:R-:W-:Y:S02]  /*2c00*/  LEA.HI.X R173, R154, R11, R166, 0x2, P3 ;  /* 0x0000000b9aad7211 */ /* 0x000fe400018f14a6 */
[----:B------:R-:W-:-:S05]  /*2c10*/  FFMA R179, R89, R155, R88 ;  /* 0x0000009b59b37223 */ /* 0x000fca0000000058 */
[----:B------:R2:W-:Y:S04]  /*2c20*/  @P5 STG.E desc[UR36][R12.64+0x4], R179 ;  /* 0x000004b30c005986 */ /* 0x0005e8000c101924 */
[----:B------:R-:W3:Y:S01]  /*2c30*/  @P2 LDG.E.LTC128B R177, desc[UR36][R172.64] ;  /* 0x00000024acb12981 */ /* 0x000ee2000c1e1920 */
[----:B------:R-:W-:Y:S01]  /*2c40*/  IADD3 R174, P3, R6, R174, RZ ;  /* 0x000000ae06ae7210 */ /* 0x000fe20007f7e0ff */
[C---:B0-----:R-:W-:Y:S01]  /*2c50*/  IMAD.SHL.U32 R167, R4.reuse, 0x20, RZ ;  /* 0x0000002004a77824 */ /* 0x041fe200078e00ff */
[----:B------:R-:W-:Y:S01]  /*2c60*/  SHF.L.U64.HI R169, R4, 0x5, R5 ;  /* 0x0000000504a97819 */ /* 0x000fe20000010205 */
[----:B------:R-:W-:Y:S01]  /*2c70*/  BSSY B1, `(.L_x_36) ;  /* 0x000000e000017945 */ /* 0x000fe20003800000 */
[----:B------:R-:W-:Y:S02]  /*2c80*/  IADD3.X R175, R7, R171, RZ, P3, !PT ;  /* 0x000000ab07af7210 */ /* 0x000fe40001ffe4ff */
[----:B------:R-:W-:-:S02]  /*2c90*/  IADD3 R170, P4, R167, R12, RZ ;  /* 0x0000000ca7aa7210 */ /* 0x000fc40007f9e0ff */
[----:B------:R-:W-:Y:S01]  /*2ca0*/  ISETP.GT.AND P3, PT, R0, 0x1, P1 ;  /* 0x000000010000780c */ /* 0x000fe20000f64270 */
[----:B------:R-:W-:Y:S01]  /*2cb0*/  IMAD.WIDE.U32 R174, R23, R14, R174 ;  /* 0x0000000e17ae7225 */ /* 0x000fe200078e00ae */
[----:B------:R-:W-:-:S03]  /*2cc0*/  IADD3.X R171, R169, R13, RZ, P4, !PT ;  /* 0x0000000da9ab7210 */ /* 0x000fc600027fe4ff */
[----:B------:R-:W-:Y:S01]  /*2cd0*/  IMAD.IADD R89, R15, 0x1, R175 ;  /* 0x000000010f597824 */ /* 0x000fe200078e02af */
[----:B------:R-:W-:-:S04]  /*2ce0*/  LEA R88, P5, R174, R10, 0x2 ;  /* 0x0000000aae587211 */ /* 0x000fc800078a10ff */
[----:B------:R-:W-:Y:S01]  /*2cf0*/  LEA.HI.X R89, R174, R11, R89, 0x2, P5 ;  /* 0x0000000bae597211 */ /* 0x000fe200028f1459 */
[----:B---3--:R-:W-:-:S04]  /*2d00*/  FMUL R175, R177, R156 ;  /* 0x0000009cb1af7220 */ /* 0x008fc80000400000 */
[----:B------:R-:W-:-:S05]  /*2d10*/  FFMA R175, R90, R155, R175 ;  /* 0x0000009b5aaf7223 */ /* 0x000fca00000000af */
[----:B------:R2:W-:Y:S01]  /*2d20*/  @P2 STG.E desc[UR36][R170.64], R175 ;  /* 0x000000afaa002986 */ /* 0x0005e2000c101924 */
[----:B------:R-:W-:Y:S05]  /*2d30*/  @!P3 BRA `(.L_x_37) ;  /* 0x000000000004b947 */ /* 0x000fea0003800000 */
[----:B------:R0:W5:Y:S02]  /*2d40*/  LDG.E.LTC128B R177, desc[UR36][R88.64+0x4] ;  /* 0x0000042458b17981 */ /* 0x000164000c1e1920 */
.L_x_37:
[----:B------:R-:W-:Y:S05]  /*2d50*/  BSYNC B1 ;  /* 0x0000000000017941 */ /* 0x000fea0003800000 */
.L_x_36:
[----:B-----5:R-:W-:Y:S01]  /*2d60*/  FMUL R90, R177, R156 ;  /* 0x0000009cb15a7220 */ /* 0x020fe20000400000 */
[----:B------:R-:W-:Y:S01]  /*2d70*/  ISETP.GT.AND P2, PT, R0, 0x8, P0 ;  /* 0x000000080000780c */ /* 0x000fe20000744270 */
[----:B------:R-:W-:Y:S02]  /*2d80*/  BSSY B1, `(.L_x_38) ;  /* 0x0000007000017945 */ /* 0x000fe40003800000 */
[----:B------:R-:W-:Y:S01]  /*2d90*/  FFMA R173, R91, R155, R90 ;  /* 0x0000009b5bad7223 */ /* 0x000fe2000000005a */
[----:B------:R-:W-:Y:S02]  /*2da0*/  @P3 IMAD.MOV.U32 R90, RZ, RZ, R170 ;  /* 0x000000ffff5a3224 */ /* 0x000fe400078e00aa */
[----:B------:R-:W-:-:S05]  /*2db0*/  @P3 IMAD.MOV.U32 R91, RZ, RZ, R171 ;  /* 0x000000ffff5b3224 */ /* 0x000fca00078e00ab */
[----:B------:R3:W-:Y:S02]  /*2dc0*/  @P3 STG.E desc[UR36][R90.64+0x4], R173 ;  /* 0x000004ad5a003986 */ /* 0x0007e4000c101924 */
[----:B------:R-:W-:Y:S05]  /*2dd0*/  @!P2 BRA `(.L_x_39) ;  /* 0x000000000004a947 */ /* 0x000fea0003800000 */
[----:B------:R4:W5:Y:S02]  /*2de0*/  LDG.E.LTC128B R177, desc[UR36][R164.64+0x20] ;  /* 0x00002024a4b17981 */ /* 0x000964000c1e1920 */
.L_x_39:
[----:B------:R-:W-:Y:S05]  /*2df0*/  BSYNC B1 ;  /* 0x0000000000017941 */ /* 0x000fea0003800000 */
.L_x_38:
[----:B---3-5:R-:W-:Y:S01]  /*2e00*/  FMUL R91, R177, R156 ;  /* 0x0000009cb15b7220 */ /* 0x028fe20000400000 */
[----:B------:R-:W-:Y:S01]  /*2e10*/  ISETP.GT.AND P3, PT, R0, 0x9, P0 ;  /* 0x000000090000780c */ /* 0x000fe20000764270 */
[----:B------:R-:W-:Y:S02]  /*2e20*/  BSSY B1, `(.L_x_40) ;  /* 0x0000005000017945 */ /* 0x000fe40003800000 */
[----:B------:R-:W-:-:S05]  /*2e30*/  FFMA R91, R92, R155, R91 ;  /* 0x0000009b5c5b7223 */ /* 0x000fca000000005b */
[----:B------:R3:W-:Y:S05]  /*2e40*/  @P2 STG.E desc[UR36][R12.64+0x20], R91 ;  /* 0x0000205b0c002986 */ /* 0x0007ea000c101924 */
[----:B------:R-:W-:Y:S05]  /*2e50*/  @!P3 BRA `(.L_x_41) ;  /* 0x000000000004b947 */ /* 0x000fea0003800000 */
[----:B------:R0:W5:Y:S02]  /*2e60*/  LDG.E.LTC128B R177, desc[UR36][R164.64+0x24] ;  /* 0x00002424a4b17981 */ /* 0x000164000c1e1920 */
.L_x_41:
[----:B------:R-:W-:Y:S05]  /*2e70*/  BSYNC B1 ;  /* 0x0000000000017941 */ /* 0x000fea0003800000 */
.L_x_40:
[----:B-----5:R-:W-:Y:S01]  /*2e80*/  FMUL R90, R177, R156 ;  /* 0x0000009cb15a7220 */ /* 0x020fe20000400000 */
[----:B------:R-:W-:Y:S01]  /*2e90*/  ISETP.GT.AND P2, PT, R0, 0x8, P1 ;  /* 0x000000080000780c */ /* 0x000fe20000f44270 */
[----:B------:R-:W-:Y:S02]  /*2ea0*/  BSSY B1, `(.L_x_42) ;  /* 0x0000005000017945 */ /* 0x000fe40003800000 */
[----:B------:R-:W-:-:S05]  /*2eb0*/  FFMA R93, R93, R155, R90 ;  /* 0x0000009b5d5d7223 */ /* 0x000fca000000005a */
[----:B------:R0:W-:Y:S05]  /*2ec0*/  @P3 STG.E desc[UR36][R12.64+0x24], R93 ;  /* 0x0000245d0c003986 */ /* 0x0001ea000c101924 */
[----:B------:R-:W-:Y:S05]  /*2ed0*/  @!P2 BRA `(.L_x_43) ;  /* 0x000000000004a947 */ /* 0x000fea0003800000 */
[----:B------:R0:W5:Y:S02]  /*2ee0*/  LDG.E.LTC128B R177, desc[UR36][R88.64+0x20] ;  /* 0x0000202458b17981 */ /* 0x000164000c1e1920 */
.L_x_43:
[----:B------:R-:W-:Y:S05]  /*2ef0*/  BSYNC B1 ;  /* 0x0000000000017941 */ /* 0x000fea0003800000 */
.L_x_42:
[----:B---3-5:R-:W-:Y:S01]  /*2f00*/  FMUL R91, R177, R156 ;  /* 0x0000009cb15b7220 */ /* 0x028fe20000400000 */
[----:B------:R-:W-:Y:S01]  /*2f10*/  @P2 MOV R90, R170 ;  /* 0x000000aa005a2202 */ /* 0x000fe20000000f00 */
[----:B------:R-:W-:Y:S01]  /*2f20*/  BSSY B1, `(.L_x_44) ;  /* 0x0000007000017945 */ /* 0x000fe20003800000 */
[----:B------:R-:W-:Y:S01]  /*2f30*/  ISETP.GT.AND P3, PT, R0, 0x9, P1 ;  /* 0x000000090000780c */ /* 0x000fe20000f64270 */
[----:B0-----:R-:W-:Y:S01]  /*2f40*/  FFMA R93, R94, R155, R91 ;  /* 0x0000009b5e5d7223 */ /* 0x001fe2000000005b */
[----:B------:R-:W-:-:S05]  /*2f50*/  @P2 IMAD.MOV.U32 R91, RZ, RZ, R171 ;  /* 0x000000ffff5b2224 */ /* 0x000fca00078e00ab */
[----:B------:R0:W-:Y:S06]  /*2f60*/  @P2 STG.E desc[UR36][R90.64+0x20], R93 ;  /* 0x0000205d5a002986 */ /* 0x0001ec000c101924 */
[----:B------:R-:W-:Y:S05]  /*2f70*/  @!P3 BRA `(.L_x_45) ;  /* 0x000000000004b947 */ /* 0x000fea0003800000 */
[----:B------:R3:W5:Y:S02]  /*2f80*/  LDG.E.LTC128B R177, desc[UR36][R88.64+0x24] ;  /* 0x0000242458b17981 */ /* 0x000764000c1e1920 */
.L_x_45:
[----:B------:R-:W-:Y:S05]  /*2f90*/  BSYNC B1 ;  /* 0x0000000000017941 */ /* 0x000fea0003800000 */
.L_x_44:
[----:B0----5:R-:W-:Y:S01]  /*2fa0*/  FMUL R90, R177, R156 ;  /* 0x0000009cb15a7220 */ /* 0x021fe20000400000 */
[----:B------:R-:W-:Y:S01]  /*2fb0*/  @P3 MOV R91, R171 ;  /* 0x000000ab005b3202 */ /* 0x000fe20000000f00 */
[----:B------:R-:W-:Y:S01]  /*2fc0*/  BSSY B1, `(.L_x_46) ;  /* 0x0000007000017945 */ /* 0x000fe20003800000 */
[----:B------:R-:W-:Y:S01]  /*2fd0*/  ISETP.GT.AND P2, PT, R0, 0x10, P0 ;  /* 0x000000100000780c */ /* 0x000fe20000744270 */
[----:B------:R-:W-:Y:S01]  /*2fe0*/  FFMA R95, R95, R155, R90 ;  /* 0x0000009b5f5f7223 */ /* 0x000fe2000000005a */
[----:B------:R-:W-:-:S05]  /*2ff0*/  @P3 IMAD.MOV.U32 R90, RZ, RZ, R170 ;  /* 0x000000ffff5a3224 */ /* 0x000fca00078e00aa */
[----:B------:R0:W-:Y:S06]  /*3000*/  @P3 STG.E desc[UR36][R90.64+0x24], R95 ;  /* 0x0000245f5a003986 */ /* 0x0001ec000c101924 */
[----:B------:R-:W-:Y:S05]  /*3010*/  @!P2 BRA `(.L_x_47) ;  /* 0x000000000004a947 */ /* 0x000fea0003800000 */
[----:B------:R0:W5:Y:S02]  /*3020*/  LDG.E.LTC128B R177, desc[UR36][R164.64+0x40] ;  /* 0x00004024a4b17981 */ /* 0x000164000c1e1920 */
.L_x_47:
[----:B------:R-:W-:Y:S05]  /*3030*/  BSYNC B1 ;  /* 0x0000000000017941 */ /* 0x000fea0003800000 */
.L_x_46:
[----:B0----5:R-:W-:Y:S01]  /*3040*/  FMUL R91, R177, R156 ;  /* 0x0000009cb15b7220 */ /* 0x021fe20000400000 */
[----:B------:R-:W-:Y:S01]  /*3050*/  ISETP.GT.AND P3, PT, R0, 0x11, P0 ;  /* 0x000000110000780c */ /* 0x000fe20000764270 */
[----:B------:R-:W-:Y:S02]  /*3060*/  BSSY B1, `(.L_x_48) ;  /* 0x0000005000017945 */ /* 0x000fe40003800000 */
[----:B------:R-:W-:-:S05]  /*3070*/  FFMA R91, R96, R155, R91 ;  /* 0x0000009b605b7223 */ /* 0x000fca000000005b */
[----:B------:R0:W-:Y:S05]  /*3080*/  @P2 STG.E desc[UR36][R12.64+0x40], R91 ;  /* 0x0000405b0c002986 */ /* 0x0001ea000c101924 */
[----:B------:R-:W-:Y:S05]  /*3090*/  @!P3 BRA `(.L_x_49) ;  /* 0x000000000004b947 */ /* 0x000fea0003800000 */
[----:B------:R0:W5:Y:S02]  /*30a0*/  LDG.E.LTC128B R177, desc[UR36][R164.64+0x44] ;  /* 0x00004424a4b17981 */ /* 0x000164000c1e1920 */
.L_x_49:
[----:B------:R-:W-:Y:S05]  /*30b0*/  BSYNC B1 ;  /* 0x0000000000017941 */ /* 0x000fea0003800000 */
.L_x_48:
[----:B-----5:R-:W-:Y:S01]  /*30c0*/  FMUL R90, R177, R156 ;  /* 0x0000009cb15a7220 */ /* 0x020fe20000400000 */
[----:B------:R-:W-:Y:S01]  /*30d0*/  ISETP.GT.AND P2, PT, R0, 0x10, P1 ;  /* 0x000000100000780c */ /* 0x000fe20000f44270 */
[----:B------:R-:W-:Y:S02]  /*30e0*/  BSSY B1, `(.L_x_50) ;  /* 0x0000005000017945 */ /* 0x000fe40003800000 */
[----:B------:R-:W-:-:S05]  /*30f0*/  FFMA R97, R97, R155, R90 ;  /* 0x0000009b61617223 */ /* 0x000fca000000005a */
[----:B------:R0:W-:Y:S05]  /*3100*/  @P3 STG.E desc[UR36][R12.64+0x44], R97 ;  /* 0x000044610c003986 */ /* 0x0001ea000c101924 */
[----:B------:R-:W-:Y:S05]  /*3110*/  @!P2 BRA `(.L_x_51) ;  /* 0x000000000004a947 */ /* 0x000fea0003800000 */
[----:B------:R0:W5:Y:S02]  /*3120*/  LDG.E.LTC128B R177, desc[UR36][R88.64+0x40] ;  /* 0x0000402458b17981 */ /* 0x000164000c1e1920 */
.L_x_51:
[----:B------:R-:W-:Y:S05]  /*3130*/  BSYNC B1 ;  /* 0x0000000000017941 */ /* 0x000fea0003800000 */
.L_x_50:
[----:B0----5:R-:W-:Y:S01]  /*3140*/  FMUL R91, R177, R156 ;  /* 0x0000009cb15b7220 */ /* 0x021fe20000400000 */
[----:B------:R-:W-:Y:S01]  /*3150*/  @P2 IMAD.MOV.U32 R90, RZ, RZ, R170 ;  /* 0x000000ffff5a2224 */ /* 0x000fe200078e00aa */
[----:B------:R-:W-:Y:S01]  /*3160*/  ISETP.GT.AND P3, PT, R0, 0x11, P1 ;  /* 0x000000110000780c */ /* 0x000fe20000f64270 */
[----:B------:R-:W-:Y:S01]  /*3170*/  BSSY B1, `(.L_x_52) ;  /* 0x0000006000017945 */ /* 0x000fe20003800000 */
[----:B------:R-:W-:Y:S01]  /*3180*/  FFMA R93, R98, R155, R91 ;  /* 0x0000009b625d7223 */ /* 0x000fe2000000005b */
[----:B------:R-:W-:-:S05]  /*3190*/  @P2 IMAD.MOV.U32 R91, RZ, RZ, R171 ;  /* 0x000000ffff5b2224 */ /* 0x000fca00078e00ab */
[----:B------:R0:W-:Y:S05]  /*31a0*/  @P2 STG.E desc[UR36][R90.64+0x40], R93 ;  /* 0x0000405d5a002986 */ /* 0x0001ea000c101924 */
[----:B------:R-:W-:Y:S05]  /*31b0*/  @!P3 BRA `(.L_x_53) ;  /* 0x000000000004b947 */ /* 0x000fea0003800000 */
[----:B------:R0:W5:Y:S02]  /*31c0*/  LDG.E.LTC128B R177, desc[UR36][R88.64+0x44] ;  /* 0x0000442458b17981 */ /* 0x000164000c1e1920 */
.L_x_53:
[----:B------:R-:W-:Y:S05]  /*31d0*/  BSYNC B1 ;  /* 0x0000000000017941 */ /* 0x000fea0003800000 */
.L_x_52:
[----:B0----5:R-:W-:Y:S01]  /*31e0*/  FMUL R90, R177, R156 ;  /* 0x0000009cb15a7220 */ /* 0x021fe20000400000 */
[----:B------:R-:W-:Y:S01]  /*31f0*/  @P3 IMAD.MOV.U32 R91, RZ, RZ, R171 ;  /* 0x000000ffff5b3224 */ /* 0x000fe200078e00ab */
[----:B------:R-:W-:Y:S01]  /*3200*/  ISETP.GT.AND P2, PT, R0, 0x18, P0 ;  /* 0x000000180000780c */ /* 0x000fe20000744270 */
[----:B------:R-:W-:Y:S01]  /*3210*/  BSSY B1, `(.L_x_54) ;  /* 0x0000006000017945 */ /* 0x000fe20003800000 */
[----:B------:R-:W-:Y:S01]  /*3220*/  FFMA R99, R99, R155, R90 ;  /* 0x0000009b63637223 */ /* 0x000fe2000000005a */
[----:B------:R-:W-:-:S05]  /*3230*/  @P3 MOV R90, R170 ;  /* 0x000000aa005a3202 */ /* 0x000fca0000000f00 */
[----:B------:R0:W-:Y:S05]  /*3240*/  @P3 STG.E desc[UR36][R90.64+0x44], R99 ;  /* 0x000044635a003986 */ /* 0x0001ea000c101924 */
[----:B------:R-:W-:Y:S05]  /*3250*/  @!P2 BRA `(.L_x_55) ;  /* 0x000000000004a947 */ /* 0x000fea0003800000 */
[----:B------:R0:W5:Y:S02]  /*3260*/  LDG.E.LTC128B R177, desc[UR36][R164.64+0x60] ;  /* 0x00006024a4b17981 */ /* 0x000164000c1e1920 */
.L_x_55:
[----:B------:R-:W-:Y:S05]  /*3270*/  BSYNC B1 ;  /* 0x0000000000017941 */ /* 0x000fea0003800000 */
.L_x_54:
[----:B0----5:R-:W-:Y:S01]  /*3280*/  FMUL R91, R177, R156 ;  /* 0x0000009cb15b7220 */ /* 0x021fe20000400000 */
[----:B------:R-:W-:Y:S01]  /*3290*/  ISETP.GT.AND P3, PT, R0, 0x19, P0 ;  /* 0x000000190000780c */ /* 0x000fe20000764270 */
[----:B------:R-:W-:Y:S02]  /*32a0*/  BSSY B1, `(.L_x_56) ;  /* 0x0000005000017945 */ /* 0x000fe40003800000 */
[----:B------:R-:W-:-:S05]  /*32b0*/  FFMA R91, R100, R155, R91 ;  /* 0x0000009b645b7223 */ /* 0x000fca000000005b */
[----:B------:R0:W-:Y:S05]  /*32c0*/  @P2 STG.E desc[UR36][R12.64+0x60], R91 ;  /* 0x0000605b0c002986 */ /* 0x0001ea000c101924 */
[----:B------:R-:W-:Y:S05]  /*32d0*/  @!P3 BRA `(.L_x_57) ;  /* 0x000000000004b947 */ /* 0x000fea0003800000 */
[----:B------:R0:W5:Y:S02]  /*32e0*/  LDG.E.LTC128B R177, desc[UR36][R164.64+0x64] ;  /* 0x00006424a4b17981 */ /* 0x000164000c1e1920 */
.L_x_57:
[----:B------:R-:W-:Y:S05]  /*32f0*/  BSYNC B1 ;  /* 0x0000000000017941 */ /* 0x000fea0003800000 */
.L_x_56:
[----:B-----5:R-:W-:Y:S01]  /*3300*/  FMUL R90, R177, R156 ;  /* 0x0000009cb15a7220 */ /* 0x020fe20000400000 */
[----:B------:R-:W-:Y:S01]  /*3310*/  ISETP.GT.AND P2, PT, R0, 0x18, P1 ;  /* 0x000000180000780c */ /* 0x000fe20000f44270 */
[----:B------:R-:W-:Y:S02]  /*3320*/  BSSY B1, `(.L_x_58) ;  /* 0x0000005000017945 */ /* 0x000fe40003800000 */
[----:B------:R-:W-:-:S05]  /*3330*/  FFMA R101, R101, R155, R90 ;  /* 0x0000009b65657223 */ /* 0x000fca000000005a */
[----:B------:R0:W-:Y:S05]  /*3340*/  @P3 STG.E desc[UR36][R12.64+0x64], R101 ;  /* 0x000064650c003986 */ /* 0x0001ea000c101924 */
[----:B------:R-:W-:Y:S05]  /*3350*/  @!P2 BRA `(.L_x_59) ;  /* 0x000000000004a947 */ /* 0x000fea0003800000 */
[----:B------:R0:W5:Y:S02]  /*3360*/  LDG.E.LTC128B R177, desc[UR36][R88.64+0x60] ;  /* 0x0000602458b17981 */ /* 0x000164000c1e1920 */
.L_x_59:
[----:B------:R-:W-:Y:S05]  /*3370*/  BSYNC B1 ;  /* 0x0000000000017941 */ /* 0x000fea0003800000 */
.L_x_58:
        /* <DEDUP_REMOVED lines=9> */
.L_x_61:
[----:B------:R-:W-:Y:S05]  /*3410*/  BSYNC B1 ;  /* 0x0000000000017941 */ /* 0x000fea0003800000 */
.L_x_60:
        /* <DEDUP_REMOVED lines=9> */
.L_x_63:
[----:B------:R-:W-:Y:S05]  /*34b0*/  BSYNC B1 ;  /* 0x0000000000017941 */ /* 0x000fea0003800000 */
.L_x_62:
[----:B0----5:R-:W-:Y:S01]  /*34c0*/  FMUL R91, R177, R156 ;  /* 0x0000009cb15b7220 */ /* 0x021fe20000400000 */
[----:B------:R-:W-:Y:S01]  /*34d0*/  ISETP.GT.AND P3, PT, R0, 0x21, P0 ;  /* 0x000000210000780c */ /* 0x000fe20000764270 */
[----:B------:R-:W-:Y:S02]  /*34e0*/  BSSY B1, `(.L_x_64) ;  /* 0x0000005000017945 */ /* 0x000fe40003800000 */
[----:B------:R-:W-:-:S05]  /*34f0*/  FFMA R91, R104, R155, R91 ;  /* 0x0000009b685b7223 */ /* 0x000fca000000005b */
[----:B------:R0:W-:Y:S05]  /*3500*/  @P2 STG.E desc[UR36][R12.64+0x80], R91 ;  /* 0x0000805b0c002986 */ /* 0x0001ea000c101924 */
[----:B------:R-:W-:Y:S05]  /*3510*/  @!P3 BRA `(.L_x_65) ;  /* 0x000000000004b947 */ /* 0x000fea0003800000 */
[----:B------:R0:W5:Y:S02]  /*3520*/  LDG.E.LTC128B R177, desc[UR36][R164.64+0x84] ;  /* 0x00008424a4b17981 */ /* 0x000164000c1e1920 */
.L_x_65:
[----:B------:R-:W-:Y:S05]  /*3530*/  BSYNC B1 ;  /* 0x0000000000017941 */ /* 0x000fea0003800000 */
.L_x_64:
[----:B-----5:R-:W-:Y:S01]  /*3540*/  FMUL R90, R177, R156 ;  /* 0x0000009cb15a7220 */ /* 0x020fe20000400000 */
[----:B------:R-:W-:Y:S01]  /*3550*/  ISETP.GT.AND P2, PT, R0, 0x20, P1 ;  /* 0x000000200000780c */ /* 0x000fe20000f44270 */
[----:B------:R-:W-:Y:S02]  /*3560*/  BSSY B1, `(.L_x_66) ;  /* 0x0000005000017945 */ /* 0x000fe40003800000 */
[----:B------:R-:W-:-:S05]  /*3570*/  FFMA R105, R105, R155, R90 ;  /* 0x0000009b69697223 */ /* 0x000fca000000005a */
[----:B------:R0:W-:Y:S05]  /*3580*/  @P3 STG.E desc[UR36][R12.64+0x84], R105 ;  /* 0x000084690c003986 */ /* 0x0001ea000c101924 */
[----:B------:R-:W-:Y:S05]  /*3590*/  @!P2 BRA `(.L_x_67) ;  /* 0x000000000004a947 */ /* 0x000fea0003800000 */
[----:B------:R0:W5:Y:S02]  /*35a0*/  LDG.E.LTC128B R177, desc[UR36][R88.64+0x80] ;  /* 0x0000802458b17981 */ /* 0x000164000c1e1920 */
.L_x_67:
[----:B------:R-:W-:Y:S05]  /*35b0*/  BSYNC B1 ;  /* 0x0000000000017941 */ /* 0x000fea0003800000 */
.L_x_66:
        /* <DEDUP_REMOVED lines=9> */
.L_x_69:
[----:B------:R-:W-:Y:S05]  /*3650*/  BSYNC B1 ;  /* 0x0000000000017941 */ /* 0x000fea0003800000 */
.L_x_68:
        /* <DEDUP_REMOVED lines=9> */
.L_x_71:
[----:B------:R-:W-:Y:S05]  /*36f0*/  BSYNC B1 ;  /* 0x0000000000017941 */ /* 0x000fea0003800000 */
.L_x_70:
[----:B0----5:R-:W-:Y:S01]  /*3700*/  FMUL R91, R177, R156 ;  /* 0x0000009cb15b7220 */ /* 0x021fe20000400000 */
[----:B------:R-:W-:Y:S01]  /*3710*/  ISETP.GT.AND P3, PT, R0, 0x29, P0 ;  /* 0x000000290000780c */ /* 0x000fe20000764270 */
[----:B------:R-:W-:Y:S02]  /*3720*/  BSSY B1, `(.L_x_72) ;  /* 0x0000005000017945 */ /* 0x000fe40003800000 */
[----:B------:R-:W-:-:S05]  /*3730*/  FFMA R91, R108, R155, R91 ;  /* 0x0000009b6c5b7223 */ /* 0x000fca000000005b */
[----:B------:R0:W-:Y:S05]  /*3740*/  @P2 STG.E desc[UR36][R12.64+0xa0], R91 ;  /* 0x0000a05b0c002986 */ /* 0x0001ea000c101924 */
[----:B------:R-:W-:Y:S05]  /*3750*/  @!P3 BRA `(.L_x_73) ;  /* 0x000000000004b947 */ /* 0x000fea0003800000 */
[----:B------:R0:W5:Y:S02]  /*3760*/  LDG.E.LTC128B R177, desc[UR36][R164.64+0xa4] ;  /* 0x0000a424a4b17981 */ /* 0x000164000c1e1920 */
.L_x_73:
[----:B------:R-:W-:Y:S05]  /*3770*/  BSYNC B1 ;  /* 0x0000000000017941 */ /* 0x000fea0003800000 */
.L_x_72:
[----:B-----5:R-:W-:Y:S01]  /*3780*/  FMUL R90, R177, R156 ;  /* 0x0000009cb15a7220 */ /* 0x020fe20000400000 */
[----:B------:R-:W-:Y:S01]  /*3790*/  ISETP.GT.AND P2, PT, R0, 0x28, P1 ;  /* 0x000000280000780c */ /* 0x000fe20000f44270 */
[----:B------:R-:W-:Y:S02]  /*37a0*/  BSSY B1, `(.L_x_74) ;  /* 0x0000005000017945 */ /* 0x000fe40003800000 */
[----:B------:R-:W-:-:S05]  /*37b0*/  FFMA R109, R109, R155, R90 ;  /* 0x0000009b6d6d7223 */ /* 0x000fca000000005a */
[----:B------:R0:W-:Y:S05]  /*37c0*/  @P3 STG.E desc[UR36][R12.64+0xa4], R109 ;  /* 0x0000a46d0c003986 */ /* 0x0001ea000c101924 */
[----:B------:R-:W-:Y:S05]  /*37d0*/  @!P2 BRA `(.L_x_75) ;  /* 0x000000000004a947 */ /* 0x000fea0003800000 */
[----:B------:R0:W5:Y:S02]  /*37e0*/  LDG.E.LTC128B R177, desc[UR36][R88.64+0xa0] ;  /* 0x0000a02458b17981 */ /* 0x000164000c1e1920 */
.L_x_75:
[----:B------:R-:W-:Y:S05]  /*37f0*/  BSYNC B1 ;  /* 0x0000000000017941 */ /* 0x000fea0003800000 */
.L_x_74:
        /* <DEDUP_REMOVED lines=9> */
.L_x_77:
[----:B------:R-:W-:Y:S05]  /*3890*/  BSYNC B1 ;  /* 0x0000000000017941 */ /* 0x000fea0003800000 */
.L_x_76:
        /* <DEDUP_REMOVED lines=9> */
.L_x_79:
[----:B------:R-:W-:Y:S05]  /*3930*/  BSYNC B1 ;  /* 0x0000000000017941 */ /* 0x000fea0003800000 */
.L_x_78:
[----:B0----5:R-:W-:Y:S01]  /*3940*/  FMUL R91, R177, R156 ;  /* 0x0000009cb15b7220 */ /* 0x021fe20000400000 */
[----:B------:R-:W-:Y:S01]  /*3950*/  ISETP.GT.AND P3, PT, R0, 0x31, P0 ;  /* 0x000000310000780c */ /* 0x000fe20000764270 */
[----:B------:R-:W-:Y:S02]  /*3960*/  BSSY B1, `(.L_x_80) ;  /* 0x0000005000017945 */ /* 0x000fe40003800000 */
[----:B------:R-:W-:-:S05]  /*3970*/  FFMA R91, R112, R155, R91 ;  /* 0x0000009b705b7223 */ /* 0x000fca000000005b */
[----:B------:R0:W-:Y:S05]  /*3980*/  @P2 STG.E desc[UR36][R12.64+0xc0], R91 ;  /* 0x0000c05b0c002986 */ /* 0x0001ea000c101924 */
[----:B------:R-:W-:Y:S05]  /*3990*/  @!P3 BRA `(.L_x_81) ;  /* 0x000000000004b947 */ /* 0x000fea0003800000 */
[----:B------:R0:W5:Y:S02]  /*39a0*/  LDG.E.LTC128B R177, desc[UR36][R164.64+0xc4] ;  /* 0x0000c424a4b17981 */ /* 0x000164000c1e1920 */
.L_x_81:
[----:B------:R-:W-:Y:S05]  /*39b0*/  BSYNC B1 ;  /* 0x0000000000017941 */ /* 0x000fea0003800000 */
.L_x_80:
[----:B-----5:R-:W-:Y:S01]  /*39c0*/  FMUL R90, R177, R156 ;  /* 0x0000009cb15a7220 */ /* 0x020fe20000400000 */
[----:B------:R-:W-:Y:S01]  /*39d0*/  ISETP.GT.AND P2, PT, R0, 0x30, P1 ;  /* 0x000000300000780c */ /* 0x000fe20000f44270 */
[----:B------:R-:W-:Y:S02]  /*39e0*/  BSSY B1, `(.L_x_82) ;  /* 0x0000005000017945 */ /* 0x000fe40003800000 */
[----:B------:R-:W-:-:S05]  /*39f0*/  FFMA R113, R113, R155, R90 ;  /* 0x0000009b71717223 */ /* 0x000fca000000005a */
[----:B------:R0:W-:Y:S05]  /*3a00*/  @P3 STG.E desc[UR36][R12.64+0xc4], R113 ;  /* 0x0000c4710c003986 */ /* 0x0001ea000c101924 */
[----:B------:R-:W-:Y:S05]  /*3a10*/  @!P2 BRA `(.L_x_83) ;  /* 0x000000000004a947 */ /* 0x000fea0003800000 */
[----:B------:R0:W5:Y:S02]  /*3a20*/  LDG.E.LTC128B R177, desc[UR36][R88.64+0xc0] ;  /* 0x0000c02458b17981 */ /* 0x000164000c1e1920 */
.L_x_83:
[----:B------:R-:W-:Y:S05]  /*3a30*/  BSYNC B1 ;  /* 0x0000000000017941 */ /* 0x000fea0003800000 */
.L_x_82:
        /* <DEDUP_REMOVED lines=9> */
.L_x_85:
[----:B------:R-:W-:Y:S05]  /*3ad0*/  BSYNC B1 ;  /* 0x0000000000017941 */ /* 0x000fea0003800000 */
.L_x_84:
        /* <DEDUP_REMOVED lines=9> */
.L_x_87:
[----:B------:R-:W-:Y:S05]  /*3b70*/  BSYNC B1 ;  /* 0x0000000000017941 */ /* 0x000fea0003800000 */
.L_x_86:
[----:B0----5:R-:W-:Y:S01]  /*3b80*/  FMUL R91, R177, R156 ;  /* 0x0000009cb15b7220 */ /* 0x021fe20000400000 */
[----:B------:R-:W-:Y:S01]  /*3b90*/  ISETP.GT.AND P3, PT, R0, 0x39, P0 ;  /* 0x000000390000780c */ /* 0x000fe20000764270 */
[----:B------:R-:W-:Y:S02]  /*3ba0*/  BSSY B1, `(.L_x_88) ;  /* 0x0000005000017945 */ /* 0x000fe40003800000 */
[----:B------:R-:W-:-:S05]  /*3bb0*/  FFMA R91, R116, R155, R91 ;  /* 0x0000009b745b7223 */ /* 0x000fca000000005b */
[----:B------:R0:W-:Y:S05]  /*3bc0*/  @P2 STG.E desc[UR36][R12.64+0xe0], R91 ;  /* 0x0000e05b0c002986 */ /* 0x0001ea000c101924 */
[----:B------:R-:W-:Y:S05]  /*3bd0*/  @!P3 BRA `(.L_x_89) ;  /* 0x000000000004b947 */ /* 0x000fea0003800000 */
[----:B------:R0:W5:Y:S02]  /*3be0*/  LDG.E.LTC128B R177, desc[UR36][R164.64+0xe4] ;  /* 0x0000e424a4b17981 */ /* 0x000164000c1e1920 */
.L_x_89:
[----:B------:R-:W-:Y:S05]  /*3bf0*/  BSYNC B1 ;  /* 0x0000000000017941 */ /* 0x000fea0003800000 */
.L_x_88:
[----:B-----5:R-:W-:Y:S01]  /*3c00*/  FMUL R90, R177, R156 ;  /* 0x0000009cb15a7220 */ /* 0x020fe20000400000 */
[----:B------:R-:W-:Y:S01]  /*3c10*/  ISETP.GT.AND P2, PT, R0, 0x38, P1 ;  /* 0x000000380000780c */ /* 0x000fe20000f44270 */
[----:B------:R-:W-:Y:S02]  /*3c20*/  BSSY B1, `(.L_x_90) ;  /* 0x0000005000017945 */ /* 0x000fe40003800000 */
[----:B------:R-:W-:-:S05]  /*3c30*/  FFMA R117, R117, R155, R90 ;  /* 0x0000009b75757223 */ /* 0x000fca000000005a */
[----:B------:R0:W-:Y:S05]  /*3c40*/  @P3 STG.E desc[UR36][R12.64+0xe4], R117 ;  /* 0x0000e4750c003986 */ /* 0x0001ea000c101924 */
[----:B------:R-:W-:Y:S05]  /*3c50*/  @!P2 BRA `(.L_x_91) ;  /* 0x000000000004a947 */ /* 0x000fea0003800000 */
[----:B------:R0:W5:Y:S02]  /*3c60*/  LDG.E.LTC128B R177, desc[UR36][R88.64+0xe0] ;  /* 0x0000e02458b17981 */ /* 0x000164000c1e1920 */
.L_x_91:
[----:B------:R-:W-:Y:S05]  /*3c70*/  BSYNC B1 ;  /* 0x0000000000017941 */ /* 0x000fea0003800000 */
.L_x_90:
        /* <DEDUP_REMOVED lines=9> */
.L_x_93:
[----:B------:R-:W-:Y:S05]  /*3d10*/  BSYNC B1 ;  /* 0x0000000000017941 */ /* 0x000fea0003800000 */
.L_x_92:
        /* <DEDUP_REMOVED lines=9> */
.L_x_95:
[----:B------:R-:W-:Y:S05]  /*3db0*/  BSYNC B1 ;  /* 0x0000000000017941 */ /* 0x000fea0003800000 */
.L_x_94:
[----:B0----5:R-:W-:Y:S01]  /*3dc0*/  FMUL R91, R177, R156 ;  /* 0x0000009cb15b7220 */ /* 0x021fe20000400000 */
[----:B------:R-:W-:Y:S01]  /*3dd0*/  ISETP.GT.AND P3, PT, R0, 0x41, P0 ;  /* 0x000000410000780c */ /* 0x000fe20000764270 */
[----:B------:R-:W-:Y:S02]  /*3de0*/  BSSY B1, `(.L_x_96) ;  /* 0x0000005000017945 */ /* 0x000fe40003800000 */
[----:B------:R-:W-:-:S05]  /*3df0*/  FFMA R91, R120, R155, R91 ;  /* 0x0000009b785b7223 */ /* 0x000fca000000005b */
[----:B------:R0:W-:Y:S05]  /*3e00*/  @P2 STG.E desc[UR36][R12.64+0x100], R91 ;  /* 0x0001005b0c002986 */ /* 0x0001ea000c101924 */
[----:B------:R-:W-:Y:S05]  /*3e10*/  @!P3 BRA `(.L_x_97) ;  /* 0x000000000004b947 */ /* 0x000fea0003800000 */
[----:B------:R0:W5:Y:S02]  /*3e20*/  LDG.E.LTC128B R177, desc[UR36][R164.64+0x104] ;  /* 0x00010424a4b17981 */ /* 0x000164000c1e1920 */
.L_x_97:
[----:B------:R-:W-:Y:S05]  /*3e30*/  BSYNC B1 ;  /* 0x0000000000017941 */ /* 0x000fea0003800000 */
.L_x_96:
[----:B-----5:R-:W-:Y:S01]  /*3e40*/  FMUL R90, R177, R156 ;  /* 0x0000009cb15a7220 */ /* 0x020fe20000400000 */
[----:B------:R-:W-:Y:S01]  /*3e50*/  ISETP.GT.AND P2, PT, R0, 0x40, P1 ;  /* 0x000000400000780c */ /* 0x000fe20000f44270 */
[----:B------:R-:W-:Y:S02]  /*3e60*/  BSSY B1, `(.L_x_98) ;  /* 0x0000005000017945 */ /* 0x000fe40003800000 */
[----:B------:R-:W-:-:S05]  /*3e70*/  FFMA R121, R121, R155, R90 ;  /* 0x0000009b79797223 */ /* 0x000fca000000005a */
[----:B------:R0:W-:Y:S05]  /*3e80*/  @P3 STG.E desc[UR36][R12.64+0x104], R121 ;  /* 0x000104790c003986 */ /* 0x0001ea000c101924 */
[----:B------:R-:W-:Y:S05]  /*3e90*/  @!P2 BRA `(.L_x_99) ;  /* 0x000000000004a947 */ /* 0x000fea0003800000 */
[----:B------:R0:W5:Y:S02]  /*3ea0*/  LDG.E.LTC128B R177, desc[UR36][R88.64+0x100] ;  /* 0x0001002458b17981 */ /* 0x000164000c1e1920 */
.L_x_99:
[----:B------:R-:W-:Y:S05]  /*3eb0*/  BSYNC B1 ;  /* 0x0000000000017941 */ /* 0x000fea0003800000 */
.L_x_98:
        /* <DEDUP_REMOVED lines=9> */
.L_x_101:
[----:B------:R-:W-:Y:S05]  /*3f50*/  BSYNC B1 ;  /* 0x0000000000017941 */ /* 0x000fea0003800000 */
.L_x_100:
        /* <DEDUP_REMOVED lines=9> */
.L_x_103:
[----:B------:R-:W-:Y:S05]  /*3ff0*/  BSYNC B1 ;  /* 0x0000000000017941 */ /* 0x000fea0003800000 */
.L_x_102:
[----:B0----5:R-:W-:Y:S01]  /*4000*/  FMUL R91, R177, R156 ;  /* 0x0000009cb15b7220 */ /* 0x021fe20000400000 */
[----:B------:R-:W-:Y:S01]  /*4010*/  ISETP.GT.AND P3, PT, R0, 0x49, P0 ;  /* 0x000000490000780c */ /* 0x000fe20000764270 */
[----:B------:R-:W-:Y:S02]  /*4020*/  BSSY B1, `(.L_x_104) ;  /* 0x0000005000017945 */ /* 0x000fe40003800000 */
[----:B------:R-:W-:-:S05]  /*4030*/  FFMA R91, R124, R155, R91 ;  /* 0x0000009b7c5b7223 */ /* 0x000fca000000005b */
[----:B------:R0:W-:Y:S05]  /*4040*/  @P2 STG.E desc[UR36][R12.64+0x120], R91 ;  /* 0x0001205b0c002986 */ /* 0x0001ea000c101924 */
[----:B------:R-:W-:Y:S05]  /*4050*/  @!P3 BRA `(.L_x_105) ;  /* 0x000000000004b947 */ /* 0x000fea0003800000 */
[----:B------:R0:W5:Y:S02]  /*4060*/  LDG.E.LTC128B R177, desc[UR36][R164.64+0x124] ;  /* 0x00012424a4b17981 */ /* 0x000164000c1e1920 */
.L_x_105:
[----:B------:R-:W-:Y:S05]  /*4070*/  BSYNC B1 ;  /* 0x0000000000017941 */ /* 0x000fea0003800000 */
.L_x_104:
[----:B-----5:R-:W-:Y:S01]  /*4080*/  FMUL R90, R177, R156 ;  /* 0x0000009cb15a7220 */ /* 0x020fe20000400000 */
[----:B------:R-:W-:Y:S01]  /*4090*/  ISETP.GT.AND P2, PT, R0, 0x48, P1 ;  /* 0x000000480000780c */ /* 0x000fe20000f44270 */
[----:B------:R-:W-:Y:S02]  /*40a0*/  BSSY B1, `(.L_x_106) ;  /* 0x0000005000017945 */ /* 0x000fe40003800000 */
[----:B------:R-:W-:-:S05]  /*40b0*/  FFMA R125, R125, R155, R90 ;  /* 0x0000009b7d7d7223 */ /* 0x000fca000000005a */
[----:B------:R0:W-:Y:S05]  /*40c0*/  @P3 STG.E desc[UR36][R12.64+0x124], R125 ;  /* 0x0001247d0c003986 */ /* 0x0001ea000c101924 */
[----:B------:R-:W-:Y:S05]  /*40d0*/  @!P2 BRA `(.L_x_107) ;  /* 0x000000000004a947 */ /* 0x000fea0003800000 */
[----:B------:R0:W5:Y:S02]  /*40e0*/  LDG.E.LTC128B R177, desc[UR36][R88.64+0x120] ;  /* 0x0001202458b17981 */ /* 0x000164000c1e1920 */
.L_x_107:
[----:B------:R-:W-:Y:S05]  /*40f0*/  BSYNC B1 ;  /* 0x0000000000017941 */ /* 0x000fea0003800000 */
.L_x_106:
        /* <DEDUP_REMOVED lines=9> */
.L_x_109:
[----:B------:R-:W-:Y:S05]  /*4190*/  BSYNC B1 ;  /* 0x0000000000017941 */ /* 0x000fea0003800000 */
.L_x_108:
        /* <DEDUP_REMOVED lines=9> */
.L_x_111:
[----:B------:R-:W-:Y:S05]  /*4230*/  BSYNC B1 ;  /* 0x0000000000017941 */ /* 0x000fea0003800000 */
.L_x_110:
[----:B0----5:R-:W-:Y:S01]  /*4240*/  FMUL R91, R177, R156 ;  /* 0x0000009cb15b7220 */ /* 0x021fe20000400000 */
[----:B------:R-:W-:Y:S01]  /*4250*/  ISETP.GT.AND P3, PT, R0, 0x51, P0 ;  /* 0x000000510000780c */ /* 0x000fe20000764270 */
[----:B------:R-:W-:Y:S02]  /*4260*/  BSSY B1, `(.L_x_112) ;  /* 0x0000005000017945 */ /* 0x000fe40003800000 */
[----:B------:R-:W-:-:S05]  /*4270*/  FFMA R91, R128, R155, R91 ;  /* 0x0000009b805b7223 */ /* 0x000fca000000005b */
[----:B------:R0:W-:Y:S05]  /*4280*/  @P2 STG.E desc[UR36][R12.64+0x140], R91 ;  /* 0x0001405b0c002986 */ /* 0x0001ea000c101924 */
[----:B------:R-:W-:Y:S05]  /*4290*/  @!P3 BRA `(.L_x_113) ;  /* 0x000000000004b947 */ /* 0x000fea0003800000 */
[----:B------:R0:W5:Y:S02]  /*42a0*/  LDG.E.LTC128B R177, desc[UR36][R164.64+0x144] ;  /* 0x00014424a4b17981 */ /* 0x000164000c1e1920 */
.L_x_113:
[----:B------:R-:W-:Y:S05]  /*42b0*/  BSYNC B1 ;  /* 0x0000000000017941 */ /* 0x000fea0003800000 */
.L_x_112:
[----:B-----5:R-:W-:Y:S01]  /*42c0*/  FMUL R90, R177, R156 ;  /* 0x0000009cb15a7220 */ /* 0x020fe20000400000 */
[----:B------:R-:W-:Y:S01]  /*42d0*/  ISETP.GT.AND P2, PT, R0, 0x50, P1 ;  /* 0x000000500000780c */ /* 0x000fe20000f44270 */
[----:B------:R-:W-:Y:S02]  /*42e0*/  BSSY B1, `(.L_x_114) ;  /* 0x0000005000017945 */ /* 0x000fe40003800000 */
[----:B------:R-:W-:-:S05]  /*42f0*/  FFMA R129, R129, R155, R90 ;  /* 0x0000009b81817223 */ /* 0x000fca000000005a */
[----:B------:R0:W-:Y:S05]  /*4300*/  @P3 STG.E desc[UR36][R12.64+0x144], R129 ;  /* 0x000144810c003986 */ /* 0x0001ea000c101924 */
[----:B------:R-:W-:Y:S05]  /*4310*/  @!P2 BRA `(.L_x_115) ;  /* 0x000000000004a947 */ /* 0x000fea0003800000 */
[----:B------:R0:W5:Y:S02]  /*4320*/  LDG.E.LTC128B R177, desc[UR36][R88.64+0x140] ;  /* 0x0001402458b17981 */ /* 0x000164000c1e1920 */
.L_x_115:
[----:B------:R-:W-:Y:S05]  /*4330*/  BSYNC B1 ;  /* 0x0000000000017941 */ /* 0x000fea0003800000 */
.L_x_114:
        /* <DEDUP_REMOVED lines=9> */
.L_x_117:
[----:B------:R-:W-:Y:S05]  /*43d0*/  BSYNC B1 ;  /* 0x0000000000017941 */ /* 0x000fea0003800000 */
.L_x_116:
        /* <DEDUP_REMOVED lines=9> */
.L_x_119:
[----:B------:R-:W-:Y:S05]  /*4470*/  BSYNC B1 ;  /* 0x0000000000017941 */ /* 0x000fea0003800000 */
.L_x_118:
[----:B0----5:R-:W-:Y:S01]  /*4480*/  FMUL R91, R177, R156 ;  /* 0x0000009cb15b7220 */ /* 0x021fe20000400000 */
[----:B------:R-:W-:Y:S01]  /*4490*/  ISETP.GT.AND P3, PT, R0, 0x59, P0 ;  /* 0x000000590000780c */ /* 0x000fe20000764270 */
[----:B------:R-:W-:Y:S02]  /*44a0*/  BSSY B1, `(.L_x_120) ;  /* 0x0000005000017945 */ /* 0x000fe40003800000 */
[----:B------:R-:W-:-:S05]  /*44b0*/  FFMA R91, R132, R155, R91 ;  /* 0x0000009b845b7223 */ /* 0x000fca000000005b */
[----:B------:R0:W-:Y:S05]  /*44c0*/  @P2 STG.E desc[UR36][R12.64+0x160], R91 ;  /* 0x0001605b0c002986 */ /* 0x0001ea000c101924 */
[----:B------:R-:W-:Y:S05]  /*44d0*/  @!P3 BRA `(.L_x_121) ;  /* 0x000000000004b947 */ /* 0x000fea0003800000 */
[----:B------:R0:W5:Y:S02]  /*44e0*/  LDG.E.LTC128B R177, desc[UR36][R164.64+0x164] ;  /* 0x00016424a4b17981 */ /* 0x000164000c1e1920 */
.L_x_121:
[----:B------:R-:W-:Y:S05]  /*44f0*/  BSYNC B1 ;  /* 0x0000000000017941 */ /* 0x000fea0003800000 */
.L_x_120:
[----:B-----5:R-:W-:Y:S01]  /*4500*/  FMUL R90, R177, R156 ;  /* 0x0000009cb15a7220 */ /* 0x020fe20000400000 */
[----:B------:R-:W-:Y:S01]  /*4510*/  ISETP.GT.AND P2, PT, R0, 0x58, P1 ;  /* 0x000000580000780c */ /* 0x000fe20000f44270 */
[----:B------:R-:W-:Y:S02]  /*4520*/  BSSY B1, `(.L_x_122) ;  /* 0x0000005000017945 */ /* 0x000fe40003800000 */
[----:B------:R-:W-:-:S05]  /*4530*/  FFMA R133, R133, R155, R90 ;  /* 0x0000009b85857223 */ /* 0x000fca000000005a */
[----:B------:R0:W-:Y:S05]  /*4540*/  @P3 STG.E desc[UR36][R12.64+0x164], R133 ;  /* 0x000164850c003986 */ /* 0x0001ea000c101924 */
[----:B------:R-:W-:Y:S05]  /*4550*/  @!P2 BRA `(.L_x_123) ;  /* 0x000000000004a947 */ /* 0x000fea0003800000 */
[----:B------:R0:W5:Y:S02]  /*4560*/  LDG.E.LTC128B R177, desc[UR36][R88.64+0x160] ;  /* 0x0001602458b17981 */ /* 0x000164000c1e1920 */
.L_x_123:
[----:B------:R-:W-:Y:S05]  /*4570*/  BSYNC B1 ;  /* 0x0000000000017941 */ /* 0x000fea0003800000 */
.L_x_122:
        /* <DEDUP_REMOVED lines=9> */
.L_x_125:
[----:B------:R-:W-:Y:S05]  /*4610*/  BSYNC B1 ;  /* 0x0000000000017941 */ /* 0x000fea0003800000 */
.L_x_124:
        /* <DEDUP_REMOVED lines=9> */
.L_x_127:
[----:B------:R-:W-:Y:S05]  /*46b0*/  BSYNC B1 ;  /* 0x0000000000017941 */ /* 0x000fea0003800000 */
.L_x_126:
[----:B0----5:R-:W-:Y:S01]  /*46c0*/  FMUL R91, R177, R156 ;  /* 0x0000009cb15b7220 */ /* 0x021fe20000400000 */
[----:B------:R-:W-:Y:S01]  /*46d0*/  ISETP.GT.AND P3, PT, R0, 0x61, P0 ;  /* 0x000000610000780c */ /* 0x000fe20000764270 */
[----:B------:R-:W-:Y:S02]  /*46e0*/  BSSY B1, `(.L_x_128) ;  /* 0x0000005000017945 */ /* 0x000fe40003800000 */
[----:B------:R-:W-:-:S05]  /*46f0*/  FFMA R91, R136, R155, R91 ;  /* 0x0000009b885b7223 */ /* 0x000fca000000005b */
[----:B------:R0:W-:Y:S05]  /*4700*/  @P2 STG.E desc[UR36][R12.64+0x180], R91 ;  /* 0x0001805b0c002986 */ /* 0x0001ea000c101924 */
[----:B------:R-:W-:Y:S05]  /*4710*/  @!P3 BRA `(.L_x_129) ;  /* 0x000000000004b947 */ /* 0x000fea0003800000 */
[----:B------:R0:W5:Y:S02]  /*4720*/  LDG.E.LTC128B R177, desc[UR36][R164.64+0x184] ;  /* 0x00018424a4b17981 */ /* 0x000164000c1e1920 */
.L_x_129:
[----:B------:R-:W-:Y:S05]  /*4730*/  BSYNC B1 ;  /* 0x0000000000017941 */ /* 0x000fea0003800000 */
.L_x_128:
[----:B-----5:R-:W-:Y:S01]  /*4740*/  FMUL R90, R177, R156 ;  /* 0x0000009cb15a7220 */ /* 0x020fe20000400000 */
[----:B------:R-:W-:Y:S01]  /*4750*/  ISETP.GT.AND P2, PT, R0, 0x60, P1 ;  /* 0x000000600000780c */ /* 0x000fe20000f44270 */
[----:B------:R-:W-:Y:S02]  /*4760*/  BSSY B1, `(.L_x_130) ;  /* 0x0000005000017945 */ /* 0x000fe40003800000 */
[----:B------:R-:W-:-:S05]  /*4770*/  FFMA R137, R137, R155, R90 ;  /* 0x0000009b89897223 */ /* 0x000fca000000005a */
[----:B------:R0:W-:Y:S05]  /*4780*/  @P3 STG.E desc[UR36][R12.64+0x184], R137 ;  /* 0x000184890c003986 */ /* 0x0001ea000c101924 */
[----:B------:R-:W-:Y:S05]  /*4790*/  @!P2 BRA `(.L_x_131) ;  /* 0x000000000004a947 */ /* 0x000fea0003800000 */
[----:B------:R0:W5:Y:S02]  /*47a0*/  LDG.E.LTC128B R177, desc[UR36][R88.64+0x180] ;  /* 0x0001802458b17981 */ /* 0x000164000c1e1920 */
.L_x_131:
[----:B------:R-:W-:Y:S05]  /*47b0*/  BSYNC B1 ;  /* 0x0000000000017941 */ /* 0x000fea0003800000 */
.L_x_130:
        /* <DEDUP_REMOVED lines=9> */
.L_x_133:
[----:B------:R-:W-:Y:S05]  /*4850*/  BSYNC B1 ;  /* 0x0000000000017941 */ /* 0x000fea0003800000 */
.L_x_132:
        /* <DEDUP_REMOVED lines=9> */
.L_x_135:
[----:B------:R-:W-:Y:S05]  /*48f0*/  BSYNC B1 ;  /* 0x0000000000017941 */ /* 0x000fea0003800000 */
.L_x_134:
[----:B0----5:R-:W-:Y:S01]  /*4900*/  FMUL R91, R177, R156 ;  /* 0x0000009cb15b7220 */ /* 0x021fe20000400000 */
[----:B------:R-:W-:Y:S01]  /*4910*/  ISETP.GT.AND P3, PT, R0, 0x69, P0 ;  /* 0x000000690000780c */ /* 0x000fe20000764270 */
[----:B------:R-:W-:Y:S02]  /*4920*/  BSSY B1, `(.L_x_136) ;  /* 0x0000005000017945 */ /* 0x000fe40003800000 */
[----:B------:R-:W-:-:S05]  /*4930*/  FFMA R91, R140, R155, R91 ;  /* 0x0000009b8c5b7223 */ /* 0x000fca000000005b */
[----:B------:R0:W-:Y:S05]  /*4940*/  @P2 STG.E desc[UR36][R12.64+0x1a0], R91 ;  /* 0x0001a05b0c002986 */ /* 0x0001ea000c101924 */
[----:B------:R-:W-:Y:S05]  /*4950*/  @!P3 BRA `(.L_x_137) ;  /* 0x000000000004b947 */ /* 0x000fea0003800000 */
[----:B------:R0:W5:Y:S02]  /*4960*/  LDG.E.LTC128B R177, desc[UR36][R164.64+0x1a4] ;  /* 0x0001a424a4b17981 */ /* 0x000164000c1e1920 */
.L_x_137:
[----:B------:R-:W-:Y:S05]  /*4970*/  BSYNC B1 ;  /* 0x0000000000017941 */ /* 0x000fea0003800000 */
.L_x_136:
[----:B-----5:R-:W-:Y:S01]  /*4980*/  FMUL R90, R177, R156 ;  /* 0x0000009cb15a7220 */ /* 0x020fe20000400000 */
[----:B------:R-:W-:Y:S01]  /*4990*/  ISETP.GT.AND P2, PT, R0, 0x68, P1 ;  /* 0x000000680000780c */ /* 0x000fe20000f44270 */
[----:B------:R-:W-:Y:S02]  /*49a0*/  BSSY B1, `(.L_x_138) ;  /* 0x0000005000017945 */ /* 0x000fe40003800000 */
[----:B------:R-:W-:-:S05]  /*49b0*/  FFMA R141, R141, R155, R90 ;  /* 0x0000009b8d8d7223 */ /* 0x000fca000000005a */
[----:B------:R0:W-:Y:S05]  /*49c0*/  @P3 STG.E desc[UR36][R12.64+0x1a4], R141 ;  /* 0x0001a48d0c003986 */ /* 0x0001ea000c101924 */
[----:B------:R-:W-:Y:S05]  /*49d0*/  @!P2 BRA `(.L_x_139) ;  /* 0x000000000004a947 */ /* 0x000fea0003800000 */
[----:B------:R0:W5:Y:S02]  /*49e0*/  LDG.E.LTC128B R177, desc[UR36][R88.64+0x1a0] ;  /* 0x0001a02458b17981 */ /* 0x000164000c1e1920 */
.L_x_139:
[----:B------:R-:W-:Y:S05]  /*49f0*/  BSYNC B1 ;  /* 0x0000000000017941 */ /* 0x000fea0003800000 */
.L_x_138:
        /* <DEDUP_REMOVED lines=9> */
.L_x_141:
[----:B------:R-:W-:Y:S05]  /*4a90*/  BSYNC B1 ;  /* 0x0000000000017941 */ /* 0x000fea0003800000 */
.L_x_140:
        /* <DEDUP_REMOVED lines=9> */
.L_x_143:
[----:B------:R-:W-:Y:S05]  /*4b30*/  BSYNC B1 ;  /* 0x0000000000017941 */ /* 0x000fea0003800000 */
.L_x_142:
[----:B0----5:R-:W-:Y:S01]  /*4b40*/  FMUL R91, R177, R156 ;  /* 0x0000009cb15b7220 */ /* 0x021fe20000400000 */
[----:B------:R-:W-:Y:S01]  /*4b50*/  ISETP.GT.AND P3, PT, R0, 0x71, P0 ;  /* 0x000000710000780c */ /* 0x000fe20000764270 */
[----:B------:R-:W-:Y:S02]  /*4b60*/  BSSY B1, `(.L_x_144) ;  /* 0x0000005000017945 */ /* 0x000fe40003800000 */
[----:B------:R-:W-:-:S05]  /*4b70*/  FFMA R91, R144, R155, R91 ;  /* 0x0000009b905b7223 */ /* 0x000fca000000005b */
[----:B------:R0:W-:Y:S05]  /*4b80*/  @P2 STG.E desc[UR36][R12.64+0x1c0], R91 ;  /* 0x0001c05b0c002986 */ /* 0x0001ea000c101924 */
[----:B------:R-:W-:Y:S05]  /*4b90*/  @!P3 BRA `(.L_x_145) ;  /* 0x000000000004b947 */ /* 0x000fea0003800000 */
[----:B------:R0:W5:Y:S02]  /*4ba0*/  LDG.E.LTC128B R177, desc[UR36][R164.64+0x1c4] ;  /* 0x0001c424a4b17981 */ /* 0x000164000c1e1920 */
.L_x_145:
[----:B------:R-:W-:Y:S05]  /*4bb0*/  BSYNC B1 ;  /* 0x0000000000017941 */ /* 0x000fea0003800000 */
.L_x_144:
[----:B-----5:R-:W-:Y:S01]  /*4bc0*/  FMUL R90, R177, R156 ;  /* 0x0000009cb15a7220 */ /* 0x020fe20000400000 */
[----:B------:R-:W-:Y:S01]  /*4bd0*/  ISETP.GT.AND P2, PT, R0, 0x70, P1 ;  /* 0x000000700000780c */ /* 0x000fe20000f44270 */
[----:B------:R-:W-:Y:S02]  /*4be0*/  BSSY B1, `(.L_x_146) ;  /* 0x0000005000017945 */ /* 0x000fe40003800000 */
[----:B------:R-:W-:-:S05]  /*4bf0*/  FFMA R145, R145, R155, R90 ;  /* 0x0000009b91917223 */ /* 0x000fca000000005a */
[----:B------:R0:W-:Y:S05]  /*4c00*/  @P3 STG.E desc[UR36][R12.64+0x1c4], R145 ;  /* 0x0001c4910c003986 */ /* 0x0001ea000c101924 */
[----:B------:R-:W-:Y:S05]  /*4c10*/  @!P2 BRA `(.L_x_147) ;  /* 0x000000000004a947 */ /* 0x000fea0003800000 */
[----:B------:R0:W5:Y:S02]  /*4c20*/  LDG.E.LTC128B R177, desc[UR36][R88.64+0x1c0] ;  /* 0x0001c02458b17981 */ /* 0x000164000c1e1920 */
.L_x_147:
[----:B------:R-:W-:Y:S05]  /*4c30*/  BSYNC B1 ;  /* 0x0000000000017941 */ /* 0x000fea0003800000 */
.L_x_146:
        /* <DEDUP_REMOVED lines=9> */
.L_x_149:
[----:B------:R-:W-:Y:S05]  /*4cd0*/  BSYNC B1 ;  /* 0x0000000000017941 */ /* 0x000fea0003800000 */
.L_x_148:
        /* <DEDUP_REMOVED lines=9> */
.L_x_151:
[----:B------:R-:W-:Y:S05]  /*4d70*/  BSYNC B1 ;  /* 0x0000000000017941 */ /* 0x000fea0003800000 */
.L_x_150:
[----:B0----5:R-:W-:Y:S01]  /*4d80*/  FMUL R91, R177, R156 ;  /* 0x0000009cb15b7220 */ /* 0x021fe20000400000 */
[----:B------:R-:W-:Y:S01]  /*4d90*/  ISETP.GT.AND P0, PT, R0, 0x79, P0 ;  /* 0x000000790000780c */ /* 0x000fe20000704270 */
[----:B------:R-:W-:Y:S01]  /*4da0*/  BSSY B1, `(.L_x_152) ;  /* 0x0000006000017945 */ /* 0x000fe20003800000 */
[----:B------:R-:W-:Y:S01]  /*4db0*/  IADD3 R157, P2, R157, 0x80, RZ ;  /* 0x000000809d9d7810 */ /* 0x000fe20007f5e0ff */
[----:B------:R-:W-:-:S05]  /*4dc0*/  FFMA R91, R148, R155, R91 ;  /* 0x0000009b945b7223 */ /* 0x000fca000000005b */
[----:B------:R0:W-:Y:S05]  /*4dd0*/  @P4 STG.E desc[UR36][R12.64+0x1e0], R91 ;  /* 0x0001e05b0c004986 */ /* 0x0001ea000c101924 */
[----:B------:R-:W-:Y:S05]  /*4de0*/  @!P0 BRA `(.L_x_153) ;  /* 0x0000000000048947 */ /* 0x000fea0003800000 */
[----:B------:R0:W5:Y:S02]  /*4df0*/  LDG.E.LTC128B R177, desc[UR36][R164.64+0x1e4] ;  /* 0x0001e424a4b17981 */ /* 0x000164000c1e1920 */
.L_x_153:
[----:B------:R-:W-:Y:S05]  /*4e00*/  BSYNC B1 ;  /* 0x0000000000017941 */ /* 0x000fea0003800000 */
.L_x_152:
[----:B-----5:R-:W-:Y:S01]  /*4e10*/  FMUL R8, R177, R156 ;  /* 0x0000009cb1087220 */ /* 0x020fe20000400000 */
[----:B------:R-:W-:Y:S01]  /*4e20*/  IMAD.X R9, RZ, RZ, R9, P2 ;  /* 0x000000ffff097224 */ /* 0x000fe200010e0609 */
[----:B------:R-:W-:Y:S01]  /*4e30*/  ISETP.GT.AND P2, PT, R0, 0x78, P1 ;  /* 0x000000780000780c */ /* 0x000fe20000f44270 */
[----:B------:R-:W-:Y:S01]  /*4e40*/  BSSY B1, `(.L_x_154) ;  /* 0x0000008000017945 */ /* 0x000fe20003800000 */
[----:B------:R-:W-:Y:S01]  /*4e50*/  FFMA R149, R149, R155, R8 ;  /* 0x0000009b95957223 */ /* 0x000fe20000000008 */
[----:B------:R-:W-:Y:S01]  /*4e60*/  IMAD R90, R9, R158, RZ ;  /* 0x0000009e095a7224 */ /* 0x000fe200078e02ff */
[----:B------:R-:W-:Y:S01]  /*4e70*/  @P0 MOV R8, R12 ;  /* 0x0000000c00080202 */ /* 0x000fe20000000f00 */
[----:B------:R-:W-:-:S05]  /*4e80*/  @P0 IMAD.MOV.U32 R9, RZ, RZ, R13 ;  /* 0x000000ffff090224 */ /* 0x000fca00078e000d */
[----:B------:R0:W-:Y:S03]  /*4e90*/  @P0 STG.E desc[UR36][R8.64+0x1e4], R149 ;  /* 0x0001e49508000986 */ /* 0x0001e6000c101924 */
[----:B------:R-:W-:Y:S05]  /*4ea0*/  @!P2 BRA `(.L_x_155) ;  /* 0x000000000004a947 */ /* 0x000fea0003800000 */
[----:B------:R0:W5:Y:S02]  /*4eb0*/  LDG.E.LTC128B R177, desc[UR36][R88.64+0x1e0] ;  /* 0x0001e02458b17981 */ /* 0x000164000c1e1920 */
.L_x_155:
[----:B------:R-:W-:Y:S05]  /*4ec0*/  BSYNC B1 ;  /* 0x0000000000017941 */ /* 0x000fea0003800000 */
.L_x_154:
[----:B0----5:R-:W-:Y:S01]  /*4ed0*/  FMUL R9, R177, R156 ;  /* 0x0000009cb1097220 */ /* 0x021fe20000400000 */
[----:B------:R-:W-:Y:S01]  /*4ee0*/  @P2 IMAD.MOV.U32 R8, RZ, RZ, R170 ;  /* 0x000000ffff082224 */ /* 0x000fe200078e00aa */
[----:B------:R-:W-:Y:S01]  /*4ef0*/  ISETP.GT.AND P1, PT, R0, 0x79, P1 ;  /* 0x000000790000780c */ /* 0x000fe20000f24270 */
[C---:B------:R-:W-:Y:S02]  /*4f00*/  IMAD R93, R157.reuse, R159, R90 ;  /* 0x0000009f9d5d7224 */ /* 0x040fe400078e025a */
[----:B------:R-:W-:Y:S01]  /*4f10*/  FFMA R95, R150, R155, R9 ;  /* 0x0000009b965f7223 */ /* 0x000fe20000000009 */
[----:B------:R-:W-:Y:S01]  /*4f20*/  @P2 MOV R9, R171 ;  /* 0x000000ab00092202 */ /* 0x000fe20000000f00 */
[----:B------:R-:W-:Y:S01]  /*4f30*/  IMAD.WIDE.U32 R90, R157, R158, R20 ;  /* 0x0000009e9d5a7225 */ /* 0x000fe200078e0014 */
[----:B------:R-:W-:Y:S01]  /*4f40*/  ISETP.GT.AND P0, PT, R3, 0x80, PT ;  /* 0x000000800300780c */ /* 0x000fe20003f04270 */
[----:B------:R-:W-:Y:S02]  /*4f50*/  BSSY B1, `(.L_x_156) ;  /* 0x0000006000017945 */ /* 0x000fe40003800000 */
[----:B------:R0:W-:Y:S01]  /*4f60*/  @P2 STG.E desc[UR36][R8.64+0x1e0], R95 ;  /* 0x0001e05f08002986 */ /* 0x0001e2000c101924 */
[----:B------:R-:W-:Y:S01]  /*4f70*/  ISETP.GT.AND P5, PT, R0, RZ, P0 ;  /* 0x000000ff0000720c */ /* 0x000fe200007a4270 */
[----:B------:R-:W-:-:S02]  /*4f80*/  IMAD.IADD R92, R91, 0x1, R93 ;  /* 0x000000015b5c7824 */ /* 0x000fc400078e025d */
[----:B------:R-:W-:Y:S10]  /*4f90*/  @!P1 BRA `(.L_x_157) ;  /* 0x0000000000049947 */ /* 0x000ff40003800000 */
[----:B------:R0:W5:Y:S02]  /*4fa0*/  LDG.E.LTC128B R177, desc[UR36][R88.64+0x1e4] ;  /* 0x0001e42458b17981 */ /* 0x000164000c1e1920 */
.L_x_157:
[----:B------:R-:W-:Y:S05]  /*4fb0*/  BSYNC B1 ;  /* 0x0000000000017941 */ /* 0x000fea0003800000 */
.L_x_156:
[----:B0--3-5:R-:W-:Y:S01]  /*4fc0*/  FMUL R88, R177, R156 ;  /* 0x0000009cb1587220 */ /* 0x029fe20000400000 */
[----:B------:R-:W-:-:S03]  /*4fd0*/  LEA R8, P2, R90, R10, 0x2 ;  /* 0x0000000a5a087211 */ /* 0x000fc600078410ff */
[----:B------:R-:W-:Y:S01]  /*4fe0*/  FFMA R151, R151, R155, R88 ;  /* 0x0000009b97977223 */ /* 0x000fe20000000058 */
[----:B------:R-:W-:-:S04]  /*4ff0*/  LEA.HI.X R9, R90, R11, R92, 0x2, P2 ;  /* 0x0000000b5a097211 */ /* 0x000fc800010f145c */
[----:B------:R0:W-:Y:S04]  /*5000*/  @P1 STG.E desc[UR36][R170.64+0x1e4], R151 ;  /* 0x0001e497aa001986 */ /* 0x0001e8000c101924 */
[----:B------:R3:W2:Y:S01]  /*5010*/  @P5 LDG.E.LTC128B R177, desc[UR36][R8.64] ;  /* 0x0000002408b15981 */ /* 0x0006a2000c1e1920 */
[-C--:B------:R-:W-:Y:S01]  /*5020*/  IMAD.WIDE.U32 R88, R157, R158.reuse, R6 ;  /* 0x0000009e9d587225 */ /* 0x080fe200078e0006 */
[C---:B------:R-:W-:Y:S01]  /*5030*/  SHF.L.U32 R95, R4.reuse, 0x9, RZ ;  /* 0x00000009045f7819 */ /* 0x040fe200000006ff */
[----:B------:R-:W-:Y:S01]  /*5040*/  BSSY B1, `(.L_x_158) ;  /* 0x0000013000017945 */ /* 0x000fe20003800000 */
[----:B------:R-:W-:Y:S01]  /*5050*/  SHF.L.U64.HI R97, R4, 0x9, R5 ;  /* 0x0000000904617819 */ /* 0x000fe20000010205 */
[----:B------:R-:W-:Y:S01]  /*5060*/  IMAD.IADD R89, R93, 0x1, R89 ;  /* 0x000000015d597824 */ /* 0x000fe200078e0259 */
[----:B------:R-:W-:Y:S01]  /*5070*/  ISETP.GT.AND P4, PT, R0, 0x1, P0 ;  /* 0x000000010000780c */ /* 0x000fe20000784270 */
[----:B------:R-:W-:-:S04]  /*5080*/  IMAD.WIDE.U32 R158, R157, R158, R162 ;  /* 0x0000009e9d9e7225 */ /* 0x000fc800078e00a2 */
[----:B------:R-:W-:Y:S01]  /*5090*/  IMAD.WIDE.U32 R90, R23, R14, R88 ;  /* 0x0000000e175a7225 */ /* 0x000fe200078e0058 */
[----:B------:R-:W-:Y:S02]  /*50a0*/  IADD3 R88, P2, R95, R12, RZ ;  /* 0x0000000c5f587210 */ /* 0x000fe40007f5e0ff */
[----:B------:R-:W-:Y:S01]  /*50b0*/  IADD3 R160, P3, R160, R158, RZ ;  /* 0x0000009ea0a07210 */ /* 0x000fe20007f7e0ff */
[----:B---3--:R-:W-:Y:S01]  /*50c0*/  IMAD.IADD R8, R15, 0x1, R91 ;  /* 0x000000010f087824 */ /* 0x008fe200078e025b */
[----:B------:R-:W-:Y:S01]  /*50d0*/  LEA R4, P1, R90, R10, 0x2 ;  /* 0x0000000a5a047211 */ /* 0x000fe200078210ff */
[----:B------:R-:W-:Y:S01]  /*50e0*/  IMAD.X R89, R97, 0x1, R13, P2 ;  /* 0x0000000161597824 */ /* 0x000fe200010e060d */
[----:B------:R-:W-:Y:S02]  /*50f0*/  IADD3 R92, P2, R6, R158, RZ ;  /* 0x0000009e065c7210 */ /* 0x000fe40007f5e0ff */
[----:B------:R-:W-:Y:S01]  /*5100*/  IADD3 R159, R93, R159, RZ ;  /* 0x0000009f5d9f7210 */ /* 0x000fe20007ffe0ff */
[----:B--2---:R-:W-:-:S04]  /*5110*/  FMUL R5, R177, R156 ;  /* 0x0000009cb1057220 */ /* 0x004fc80000400000 */
[----:B------:R-:W-:Y:S01]  /*5120*/  FFMA R9, R24, R155, R5 ;  /* 0x0000009b18097223 */ /* 0x000fe20000000005 */
[----:B------:R-:W-:-:S04]  /*5130*/  LEA.HI.X R5, R90, R11, R8, 0x2, P1 ;  /* 0x0000000b5a057211 */ /* 0x000fc800008f1408 */
[----:B------:R0:W-:Y:S01]  /*5140*/  @P5 STG.E desc[UR36][R88.64], R9 ;  /* 0x0000000958005986 */ /* 0x0001e2000c101924 */
[----:B------:R-:W-:Y:S05]  /*5150*/  @!P4 BRA `(.L_x_159) ;  /* 0x000000000004c947 */ /* 0x000fea0003800000 */
[----:B------:R2:W5:Y:S02]  /*5160*/  LDG.E.LTC128B R177, desc[UR36][R4.64+0x4] ;  /* 0x0000042404b17981 */ /* 0x000564000c1e1920 */
.L_x_159:
[----:B------:R-:W-:Y:S05]  /*5170*/  BSYNC B1 ;  /* 0x0000000000017941 */ /* 0x000fea0003800000 */
.L_x_158:
[----:B-----5:R-:W-:Y:S01]  /*5180*/  FMUL R6, R177, R156 ;  /* 0x0000009cb1067220 */ /* 0x020fe20000400000 */
[----:B------:R-:W-:Y:S01]  /*5190*/  @P4 MOV R24, R88 ;  /* 0x0000005800184202 */ /* 0x000fe20000000f00 */
[----:B------:R-:W-:Y:S01]  /*51a0*/  IMAD.X R93, R7, 0x1, R159, P2 ;  /* 0x00000001075d7824 */ /* 0x000fe200010e069f */
[----:B------:R-:W-:Y:S01]  /*51b0*/  ISETP.GT.AND P1, PT, R3, 0x88, PT ;  /* 0x000000880300780c */ /* 0x000fe20003f24270 */
[----:B0-----:R-:W-:Y:S01]  /*51c0*/  FFMA R9, R25, R155, R6 ;  /* 0x0000009b19097223 */ /* 0x001fe20000000006 */
[----:B------:R-:W-:Y:S01]  /*51d0*/  @P4 IMAD.MOV.U32 R25, RZ, RZ, R89 ;  /* 0x000000ffff194224 */ /* 0x000fe200078e0059 */
[----:B------:R-:W-:Y:S01]  /*51e0*/  LEA R6, P5, R160, R10, 0x2 ;  /* 0x0000000aa0067211 */ /* 0x000fe200078a10ff */
[----:B------:R-:W-:Y:S01]  /*51f0*/  IMAD.X R3, R159, 0x1, R21, P3 ;  /* 0x000000019f037824 */ /* 0x000fe200018e0615 */
[----:B------:R-:W-:Y:S01]  /*5200*/  ISETP.GT.AND P2, PT, R0, RZ, P1 ;  /* 0x000000ff0000720c */ /* 0x000fe20000f44270 */
[----:B------:R-:W-:Y:S01]  /*5210*/  IMAD.WIDE.U32 R20, R23, R14, R92 ;  /* 0x0000000e17147225 */ /* 0x000fe200078e005c */
[----:B------:R0:W-:Y:S01]  /*5220*/  @P4 STG.E desc[UR36][R24.64+0x4], R9 ;  /* 0x0000040918004986 */ /* 0x0001e2000c101924 */
[----:B------:R-:W-:Y:S01]  /*5230*/  BSSY B1, `(.L_x_160) ;  /* 0x0000006000017945 */ /* 0x000fe20003800000 */
[----:B------:R-:W-:Y:S01]  /*5240*/  IADD3 R8, P3, R88, R167, RZ ;  /* 0x000000a758087210 */ /* 0x000fe20007f7e0ff */
[----:B------:R-:W-:Y:S01]  /*5250*/  IMAD.IADD R15, R15, 0x1, R21 ;  /* 0x000000010f0f7824 */ /* 0x000fe200078e0215 */
[----:B------:R-:W-:-:S07]  /*5260*/  LEA.HI.X R7, R160, R11, R3, 0x2, P5 ;  /* 0x0000000ba0077211 */ /* 0x000fce00028f1403 */
[----:B------:R-:W-:Y:S05]  /*5270*/  @!P2 BRA `(.L_x_161) ;  /* 0x000000000004a947 */ /* 0x000fea0003800000 */
[----:B------:R3:W5:Y:S02]  /*5280*/  LDG.E.LTC128B R177, desc[UR36][R6.64] ;  /* 0x0000002406b17981 */ /* 0x000764000c1e1920 */
.L_x_161:
[----:B------:R-:W-:Y:S05]  /*5290*/  BSYNC B1 ;  /* 0x0000000000017941 */ /* 0x000fea0003800000 */
.L_x_160:
[----:B-----5:R-:W-:Y:S01]  /*52a0*/  FMUL R3, R177, R156 ;  /* 0x0000009cb1037220 */ /* 0x020fe20000400000 */
[----:B0-----:R-:W-:Y:S01]  /*52b0*/  IADD3.X R9, R89, R169, RZ, P3, !PT ;  /* 0x000000a959097210 */ /* 0x001fe20001ffe4ff */
[----:B------:R-:W-:Y:S01]  /*52c0*/  BSSY B1, `(.L_x_162) ;  /* 0x0000008000017945 */ /* 0x000fe20003800000 */
[----:B------:R-:W-:Y:S01]  /*52d0*/  ISETP.GT.AND P4, PT, R0, 0x1, P1 ;  /* 0x000000010000780c */ /* 0x000fe20000f84270 */
[----:B------:R-:W-:Y:S01]  /*52e0*/  FFMA R3, R26, R155, R3 ;  /* 0x0000009b1a037223 */ /* 0x000fe20000000003 */
[----:B------:R-:W-:-:S04]  /*52f0*/  LEA R10, P5, R20, R10, 0x2 ;  /* 0x0000000a140a7211 */ /* 0x000fc800078a10ff */
[----:B------:R0:W-:Y:S01]  /*5300*/  @P2 STG.E desc[UR36][R8.64], R3 ;  /* 0x0000000308002986 */ /* 0x0001e2000c101924 */
[----:B------:R-:W-:-:S06]  /*5310*/  LEA.HI.X R11, R20, R11, R15, 0x2, P5 ;  /* 0x0000000b140b7211 */ /* 0x000fcc00028f140f */
[----:B------:R-:W-:Y:S05]  /*5320*/  @!P4 BRA `(.L_x_163) ;  /* 0x000000000004c947 */ /* 0x000fea0003800000 */
[----:B------:R0:W5:Y:S02]  /*5330*/  LDG.E.LTC128B R177, desc[UR36][R10.64+0x4] ;  /* 0x000004240ab17981 */ /* 0x000164000c1e1920 */
.L_x_163:
[----:B------:R-:W-:Y:S05]  /*5340*/  BSYNC B1 ;  /* 0x0000000000017941 */ /* 0x000fea0003800000 */
.L_x_162:
[----:B---3-5:R-:W-:Y:S01]  /*5350*/  FMUL R6, R177, R156 ;  /* 0x0000009cb1067220 */ /* 0x028fe20000400000 */
[----:B------:R-:W-:Y:S01]  /*5360*/  ISETP.GT.AND P2, PT, R0, 0x8, P0 ;  /* 0x000000080000780c */ /* 0x000fe20000744270 */
[----:B------:R-:W-:Y:S02]  /*5370*/  BSSY B1, `(.L_x_164) ;  /* 0x0000005000017945 */ /* 0x000fe40003800000 */
[----:B------:R-:W-:-:S05]  /*5380*/  FFMA R27, R27, R155, R6 ;  /* 0x0000009b1b1b7223 */ /* 0x000fca0000000006 */
[----:B------:R3:W-:Y:S05]  /*5390*/  @P4 STG.E desc[UR36][R8.64+0x4], R27 ;  /* 0x0000041b08004986 */ /* 0x0007ea000c101924 */
[----:B------:R-:W-:Y:S05]  /*53a0*/  @!P2 BRA `(.L_x_165) ;  /* 0x000000000004a947 */ /* 0x000fea0003800000 */
[----:B------:R0:W5:Y:S02]  /*53b0*/  LDG.E.LTC128B R177, desc[UR36][R4.64+0x20] ;  /* 0x0000202404b17981 */ /* 0x000164000c1e1920 */
.L_x_165:
[----:B------:R-:W-:Y:S05]  /*53c0*/  BSYNC B1 ;  /* 0x0000000000017941 */ /* 0x000fea0003800000 */
.L_x_164:
[----:B0----5:R-:W-:Y:S01]  /*53d0*/  FMUL R3, R177, R156 ;  /* 0x0000009cb1037220 */ /* 0x021fe20000400000 */
[----:B------:R-:W-:Y:S01]  /*53e0*/  IMAD.MOV.U32 R6, RZ, RZ, R88 ;  /* 0x000000ffff067224 */ /* 0x000fe200078e0058 */
[----:B------:R-:W-:Y:S01]  /*53f0*/  ISETP.GT.AND P3, PT, R0, 0x9, P0 ;  /* 0x000000090000780c */ /* 0x000fe20000764270 */
[----:B------:R-:W-:Y:S02]  /*5400*/  IMAD.MOV.U32 R7, RZ, RZ, R89 ;  /* 0x000000ffff077224 */ /* 0x000fe400078e0059 */
[----:B------:R-:W-:Y:S01]  /*5410*/  FFMA R3, R28, R155, R3 ;  /* 0x0000009b1c037223 */ /* 0x000fe20000000003 */
[----:B------:R-:W-:Y:S04]  /*5420*/  BSSY B1, `(.L_x_166) ;  /* 0x0000004000017945 */ /* 0x000fe80003800000 */
[----:B------:R0:W-:Y:S05]  /*5430*/  @P2 STG.E desc[UR36][R6.64+0x20], R3 ;  /* 0x0000200306002986 */ /* 0x0001ea000c101924 */
[----:B------:R-:W-:Y:S05]  /*5440*/  @!P3 BRA `(.L_x_167) ;  /* 0x000000000004b947 */ /* 0x000fea0003800000 */
[----:B------:R0:W5:Y:S02]  /*5450*/  LDG.E.LTC128B R177, desc[UR36][R4.64+0x24] ;  /* 0x0000242404b17981 */ /* 0x000164000c1e1920 */
.L_x_167:
[----:B------:R-:W-:Y:S05]  /*5460*/  BSYNC B1 ;  /* 0x0000000000017941 */ /* 0x000fea0003800000 */
.L_x_166:
[----:B---3-5:R-:W-:Y:S01]  /*5470*/  FMUL R8, R177, R156 ;  /* 0x0000009cb1087220 */ /* 0x028fe20000400000 */
[----:B------:R-:W-:Y:S01]  /*5480*/  ISETP.GT.AND P5, PT, R0, 0x8, P1 ;  /* 0x000000080000780c */ /* 0x000fe20000fa4270 */
[----:B------:R-:W-:Y:S01]  /*5490*/  BSSY B1, `(.L_x_168) ;  /* 0x0000006000017945 */ /* 0x000fe20003800000 */
[----:B------:R-:W-:Y:S01]  /*54a0*/  IADD3 R14, P2, R167, R88, RZ ;  /* 0x00000058a70e7210 */ /* 0x000fe20007f5e0ff */
[----:B------:R-:W-:-:S05]  /*54b0*/  FFMA R29, R29, R155, R8 ;  /* 0x0000009b1d1d7223 */ /* 0x000fca0000000008 */
[----:B------:R3:W-:Y:S05]  /*54c0*/  @P3 STG.E desc[UR36][R6.64+0x24], R29 ;  /* 0x0000241d06003986 */ /* 0x0007ea000c101924 */
[----:B------:R-:W-:Y:S05]  /*54d0*/  @!P5 BRA `(.L_x_169) ;  /* 0x000000000004d947 */ /* 0x000fea0003800000 */
[----:B------:R0:W5:Y:S02]  /*54e0*/  LDG.E.LTC128B R177, desc[UR36][R10.64+0x20] ;  /* 0x000020240ab17981 */ /* 0x000164000c1e1920 */
.L_x_169:
[----:B------:R-:W-:Y:S05]  /*54f0*/  BSYNC B1 ;  /* 0x0000000000017941 */ /* 0x000fea0003800000 */
.L_x_168:
[----:B0----5:R-:W-:Y:S01]  /*5500*/  FMUL R3, R177, R156 ;  /* 0x0000009cb1037220 */ /* 0x021fe20000400000 */
[----:B------:R-:W-:Y:S01]  /*5510*/  IADD3.X R15, R169, R89, RZ, P2, !PT ;  /* 0x00000059a90f7210 */ /* 0x000fe200017fe4ff */
[----:B------:R-:W-:Y:S01]  /*5520*/  BSSY B1, `(.L_x_170) ;  /* 0x0000007000017945 */ /* 0x000fe20003800000 */
[----:B------:R-:W-:Y:S01]  /*5530*/  ISETP.GT.AND P4, PT, R0, 0x9, P1 ;  /* 0x000000090000780c */ /* 0x000fe20000f84270 */
[----:B------:R-:W-:Y:S01]  /*5540*/  FFMA R3, R30, R155, R3 ;  /* 0x0000009b1e037223 */ /* 0x000fe20000000003 */
[----:B------:R-:W-:-:S04]  /*5550*/  IADD3 R8, P3, P2, R167, R12, R95 ;  /* 0x0000000ca7087210 */ /* 0x000fc80007a7e05f */
[----:B------:R0:W-:Y:S07]  /*5560*/  @P5 STG.E desc[UR36][R14.64+0x20], R3 ;  /* 0x000020030e005986 */ /* 0x0001ee000c101924 */
[----:B------:R-:W-:Y:S05]  /*5570*/  @!P4 BRA `(.L_x_171) ;  /* 0x000000000004c947 */ /* 0x000fea0003800000 */
[----:B------:R0:W5:Y:S02]  /*5580*/  LDG.E.LTC128B R177, desc[UR36][R10.64+0x24] ;  /* 0x000024240ab17981 */ /* 0x000164000c1e1920 */
.L_x_171:
[----:B------:R-:W-:Y:S05]  /*5590*/  BSYNC B1 ;  /* 0x0000000000017941 */ /* 0x000fea0003800000 */
.L_x_170:
[----:B-----5:R-:W-:Y:S01]  /*55a0*/  FMUL R12, R177, R156 ;  /* 0x0000009cb10c7220 */ /* 0x020fe20000400000 */
[----:B------:R-:W-:Y:S01]  /*55b0*/  IADD3.X R9, R169, R13, R97, P3, P2 ;  /* 0x0000000da9097210 */ /* 0x000fe20001fe4461 */
[----:B------:R-:W-:Y:S01]  /*55c0*/  BSSY B1, `(.L_x_172) ;  /* 0x0000006000017945 */ /* 0x000fe20003800000 */
[----:B------:R-:W-:Y:S01]  /*55d0*/  ISETP.GT.AND P5, PT, R0, 0x10, P0 ;  /* 0x000000100000780c */ /* 0x000fe200007a4270 */
[----:B------:R-:W-:-:S05]  /*55e0*/  FFMA R31, R31, R155, R12 ;  /* 0x0000009b1f1f7223 */ /* 0x000fca000000000c */
[----:B------:R0:W-:Y:S07]  /*55f0*/  @P4 STG.E desc[UR36][R8.64+0x24], R31 ;  /* 0x0000241f08004986 */ /* 0x0001ee000c101924 */
[----:B------:R-:W-:Y:S05]  /*5600*/  @!P5 BRA `(.L_x_173) ;  /* 0x000000000004d947 */ /* 0x000fea0003800000 */
[----:B------:R0:W5:Y:S02]  /*5610*/  LDG.E.LTC128B R177, desc[UR36][R4.64+0x40] ;  /* 0x0000402404b17981 */ /* 0x000164000c1e1920 */
.L_x_173:
[----:B------:R-:W-:Y:S05]  /*5620*/  BSYNC B1 ;  /* 0x0000000000017941 */ /* 0x000fea0003800000 */
.L_x_172:
[----:B0----5:R-:W-:Y:S01]  /*5630*/  FMUL R3, R177, R156 ;  /* 0x0000009cb1037220 */ /* 0x021fe20000400000 */
[----:B------:R-:W-:Y:S01]  /*5640*/  ISETP.GT.AND P2, PT, R0, 0x11, P0 ;  /* 0x000000110000780c */ /* 0x000fe20000744270 */
[----:B------:R-:W-:Y:S02]  /*5650*/  BSSY B1, `(.L_x_174) ;  /* 0x0000005000017945 */ /* 0x000fe40003800000 */
[----:B------:R-:W-:-:S05]  /*5660*/  FFMA R3, R32, R155, R3 ;  /* 0x0000009b20037223 */ /* 0x000fca0000000003 */
[----:B------:R0:W-:Y:S05]  /*5670*/  @P5 STG.E desc[UR36][R6.64+0x40], R3 ;  /* 0x0000400306005986 */ /* 0x0001ea000c101924 */
[----:B------:R-:W-:Y:S05]  /*5680*/  @!P2 BRA `(.L_x_175) ;  /* 0x000000000004a947 */ /* 0x000fea0003800000 */
[----:B------:R0:W5:Y:S02]  /*5690*/  LDG.E.LTC128B R177, desc[UR36][R4.64+0x44] ;  /* 0x0000442404b17981 */ /* 0x000164000c1e1920 */
.L_x_175:
[----:B------:R-:W-:Y:S05]  /*56a0*/  BSYNC B1 ;  /* 0x0000000000017941 */ /* 0x000fea0003800000 */
.L_x_174:
[----:B-----5:R-:W-:Y:S01]  /*56b0*/  FMUL R12, R177, R156 ;  /* 0x0000009cb10c7220 */ /* 0x020fe20000400000 */
[----:B------:R-:W-:Y:S01]  /*56c0*/  ISETP.GT.AND P3, PT, R0, 0x10, P1 ;  /* 0x000000100000780c */ /* 0x000fe20000f64270 */
[----:B------:R-:W-:Y:S02]  /*56d0*/  BSSY B1, `(.L_x_176) ;  /* 0x0000005000017945 */ /* 0x000fe40003800000 */
[----:B------:R-:W-:-:S05]  /*56e0*/  FFMA R33, R33, R155, R12 ;  /* 0x0000009b21217223 */ /* 0x000fca000000000c */
[----:B------:R0:W-:Y:S05]  /*56f0*/  @P2 STG.E desc[UR36][R6.64+0x44], R33 ;  /* 0x0000442106002986 */ /* 0x0001ea000c101924 */
[----:B------:R-:W-:Y:S05]  /*5700*/  @!P3 BRA `(.L_x_177) ;  /* 0x000000000004b947 */ /* 0x000fea0003800000 */
[----:B------:R0:W5:Y:S02]  /*5710*/  LDG.E.LTC128B R177, desc[UR36][R10.64+0x40] ;  /* 0x000040240ab17981 */ /* 0x000164000c1e1920 */
.L_x_177:
[----:B------:R-:W-:Y:S05]  /*5720*/  BSYNC B1 ;  /* 0x0000000000017941 */ /* 0x000fea0003800000 */
.L_x_176:
[----:B0----5:R-:W-:Y:S01]  /*5730*/  FMUL R3, R177, R156 ;  /* 0x0000009cb1037220 */ /* 0x021fe20000400000 */
[----:B------:R-:W-:Y:S01]  /*5740*/  ISETP.GT.AND P2, PT, R0, 0x11, P1 ;  /* 0x000000110000780c */ /* 0x000fe20000f44270 */
[----:B------:R-:W-:Y:S02]  /*5750*/  BSSY B1, `(.L_x_178) ;  /* 0x0000005000017945 */ /* 0x000fe40003800000 */
[----:B------:R-:W-:-:S05]  /*5760*/  FFMA R3, R34, R155, R3 ;  /* 0x0000009b22037223 */ /* 0x000fca0000000003 */
[----:B------:R0:W-:Y:S05]  /*5770*/  @P3 STG.E desc[UR36][R8.64+0x40], R3 ;  /* 0x0000400308003986 */ /* 0x0001ea000c101924 */
[----:B------:R-:W-:Y:S05]  /*5780*/  @!P2 BRA `(.L_x_179) ;  /* 0x000000000004a947 */ /* 0x000fea0003800000 */
[----:B------:R0:W5:Y:S02]  /*5790*/  LDG.E.LTC128B R177, desc[UR36][R10.64+0x44] ;  /* 0x000044240ab17981 */ /* 0x000164000c1e1920 */
.L_x_179:
[----:B------:R-:W-:Y:S05]  /*57a0*/  BSYNC B1 ;  /* 0x0000000000017941 */ /* 0x000fea0003800000 */
.L_x_178:
[----:B-----5:R-:W-:Y:S01]  /*57b0*/  FMUL R12, R177, R156 ;  /* 0x0000009cb10c7220 */ /* 0x020fe20000400000 */
[----:B------:R-:W-:Y:S01]  /*57c0*/  ISETP.GT.AND P3, PT, R0, 0x18, P0 ;  /* 0x000000180000780c */ /* 0x000fe20000764270 */
[----:B------:R-:W-:Y:S02]  /*57d0*/  BSSY B1, `(.L_x_180) ;  /* 0x0000005000017945 */ /* 0x000fe40003800000 */
[----:B------:R-:W-:-:S05]  /*57e0*/  FFMA R35, R35, R155, R12 ;  /* 0x0000009b23237223 */ /* 0x000fca000000000c */
[----:B------:R0:W-:Y:S05]  /*57f0*/  @P2 STG.E desc[UR36][R8.64+0x44], R35 ;  /* 0x0000442308002986 */ /* 0x0001ea000c101924 */
[----:B------:R-:W-:Y:S05]  /*5800*/  @!P3 BRA `(.L_x_181) ;  /* 0x000000000004b947 */ /* 0x000fea0003800000 */
[----:B------:R0:W5:Y:S02]  /*5810*/  LDG.E.LTC128B R177, desc[UR36][R4.64+0x60] ;  /* 0x0000602404b17981 */ /* 0x000164000c1e1920 */
.L_x_181:
[----:B------:R-:W-:Y:S05]  /*5820*/  BSYNC B1 ;  /* 0x0000000000017941 */ /* 0x000fea0003800000 */
.L_x_180:
[----:B0----5:R-:W-:Y:S01]  /*5830*/  FMUL R3, R177, R156 ;  /* 0x0000009cb1037220 */ /* 0x021fe20000400000 */
[----:B------:R-:W-:Y:S01]  /*5840*/  ISETP.GT.AND P2, PT, R0, 0x19, P0 ;  /* 0x000000190000780c */ /* 0x000fe20000744270 */
[----:B------:R-:W-:Y:S02]  /*5850*/  BSSY B1, `(.L_x_182) ;  /* 0x0000005000017945 */ /* 0x000fe40003800000 */
[----:B------:R-:W-:-:S05]  /*5860*/  FFMA R3, R36, R155, R3 ;  /* 0x0000009b24037223 */ /* 0x000fca0000000003 */
[----:B------:R0:W-:Y:S05]  /*5870*/  @P3 STG.E desc[UR36][R6.64+0x60], R3 ;  /* 0x0000600306003986 */ /* 0x0001ea000c101924 */
[----:B------:R-:W-:Y:S05]  /*5880*/  @!P2 BRA `(.L_x_183) ;  /* 0x000000000004a947 */ /* 0x000fea0003800000 */
[----:B------:R0:W5:Y:S02]  /*5890*/  LDG.E.LTC128B R177, desc[UR36][R4.64+0x64] ;  /* 0x0000642404b17981 */ /* 0x000164000c1e1920 */
.L_x_183:
[----:B------:R-:W-:Y:S05]  /*58a0*/  BSYNC B1 ;  /* 0x0000000000017941 */ /* 0x000fea0003800000 */
.L_x_182:
[----:B-----5:R-:W-:Y:S01]  /*58b0*/  FMUL R12, R177, R156 ;  /* 0x0000009cb10c7220 */ /* 0x020fe20000400000 */
[----:B------:R-:W-:Y:S01]  /*58c0*/  ISETP.GT.AND P3, PT, R0, 0x18, P1 ;  /* 0x000000180000780c */ /* 0x000fe20000f64270 */
[----:B------:R-:W-:Y:S02]  /*58d0*/  BSSY B1, `(.L_x_184) ;  /* 0x0000005000017945 */ /* 0x000fe40003800000 */
[----:B------:R-:W-:-:S05]  /*58e0*/  FFMA R37, R37, R155, R12 ;  /* 0x0000009b25257223 */ /* 0x000fca000000000c */
[----:B------:R0:W-:Y:S05]  /*58f0*/  @P2 STG.E desc[UR36][R6.64+0x64], R37 ;  /* 0x0000642506002986 */ /* 0x0001ea000c101924 */
[----:B------:R-:W-:Y:S05]  /*5900*/  @!P3 BRA `(.L_x_185) ;  /* 0x000000000004b947 */ /* 0x000fea0003800000 */
[----:B------:R0:W5:Y:S02]  /*5910*/  LDG.E.LTC128B R177, desc[UR36][R10.64+0x60] ;  /* 0x000060240ab17981 */ /* 0x000164000c1e1920 */
.L_x_185:
[----:B------:R-:W-:Y:S05]  /*5920*/  BSYNC B1 ;  /* 0x0000000000017941 */ /* 0x000fea0003800000 */
.L_x_184:
[----:B0----5:R-:W-:Y:S01]  /*5930*/  FMUL R3, R177, R156 ;  /* 0x0000009cb1037220 */ /* 0x021fe20000400000 */
[----:B------:R-:W-:Y:S01]  /*5940*/  ISETP.GT.AND P2, PT, R0, 0x19, P1 ;  /* 0x000000190000780c */ /* 0x000fe20000f44270 */
[----:B------:R-:W-:Y:S02]  /*5950*/  BSSY B1, `(.L_x_186) ;  /* 0x0000005000017945 */ /* 0x000fe40003800000 */
[----:B------:R-:W-:-:S05]  /*5960*/  FFMA R3, R38, R155, R3 ;  /* 0x0000009b26037223 */ /* 0x000fca0000000003 */
[----:B------:R0:W-:Y:S05]  /*5970*/  @P3 STG.E desc[UR36][R8.64+0x60], R3 ;  /* 0x0000600308003986 */ /* 0x0001ea000c101924 */
[----:B------:R-:W-:Y:S05]  /*5980*/  @!P2 BRA `(.L_x_187) ;  /* 0x000000000004a947 */ /* 0x000fea0003800000 */
[----:B------:R0:W5:Y:S02]  /*5990*/  LDG.E.LTC128B R177, desc[UR36][R10.64+0x64] ;  /* 0x000064240ab17981 */ /* 0x000164000c1e1920 */
.L_x_187:
[----:B------:R-:W-:Y:S05]  /*59a0*/  BSYNC B1 ;  /* 0x0000000000017941 */ /* 0x000fea0003800000 */
.L_x_186:
[----:B-----5:R-:W-:Y:S01]  /*59b0*/  FMUL R12, R177, R156 ;  /* 0x0000009cb10c7220 */ /* 0x020fe20000400000 */
[----:B------:R-:W-:Y:S01]  /*59c0*/  ISETP.GT.AND P3, PT, R0, 0x20, P0 ;  /* 0x000000200000780c */ /* 0x000fe20000764270 */
[----:B------:R-:W-:Y:S02]  /*59d0*/  BSSY B1, `(.L_x_188) ;  /* 0x0000005000017945 */ /* 0x000fe40003800000 */
[----:B------:R-:W-:-:S05]  /*59e0*/  FFMA R39, R39, R155, R12 ;  /* 0x0000009b27277223 */ /* 0x000fca000000000c */
[----:B------:R0:W-:Y:S05]  /*59f0*/  @P2 STG.E desc[UR36][R8.64+0x64], R39 ;  /* 0x0000642708002986 */ /* 0x0001ea000c101924 */
[----:B------:R-:W-:Y:S05]  /*5a00*/  @!P3 BRA `(.L_x_189) ;  /* 0x000000000004b947 */ /* 0x000fea0003800000 */
[----:B------:R0:W5:Y:S02]  /*5a10*/  LDG.E.LTC128B R177, desc[UR36][R4.64+0x80] ;  /* 0x0000802404b17981 */ /* 0x000164000c1e1920 */
.L_x_189:
[----:B------:R-:W-:Y:S05]  /*5a20*/  BSYNC B1 ;  /* 0x0000000000017941 */ /* 0x000fea0003800000 */
.L_x_188:
[----:B0----5:R-:W-:Y:S01]  /*5a30*/  FMUL R3, R177, R156 ;  /* 0x0000009cb1037220 */ /* 0x021fe20000400000 */
[----:B------:R-:W-:Y:S01]  /*5a40*/  ISETP.GT.AND P2, PT, R0, 0x21, P0 ;  /* 0x000000210000780c */ /* 0x000fe20000744270 */
[----:B------:R-:W-:Y:S02]  /*5a50*/  BSSY B1, `(.L_x_190) ;  /* 0x0000005000017945 */ /* 0x000fe40003800000 */
[----:B------:R-:W-:-:S05]  /*5a60*/  FFMA R3, R40, R155, R3 ;  /* 0x0000009b28037223 */ /* 0x000fca0000000003 */
[----:B------:R0:W-:Y:S05]  /*5a70*/  @P3 STG.E desc[UR36][R6.64+0x80], R3 ;  /* 0x0000800306003986 */ /* 0x0001ea000c101924 */
[----:B------:R-:W-:Y:S05]  /*5a80*/  @!P2 BRA `(.L_x_191) ;  /* 0x000000000004a947 */ /* 0x000fea0003800000 */
[----:B------:R0:W5:Y:S02]  /*5a90*/  LDG.E.LTC128B R177, desc[UR36][R4.64+0x84] ;  /* 0x0000842404b17981 */ /* 0x000164000c1e1920 */
.L_x_191:
[----:B------:R-:W-:Y:S05]  /*5aa0*/  BSYNC B1 ;  /* 0x0000000000017941 */ /* 0x000fea0003800000 */
.L_x_190:
[----:B-----5:R-:W-:Y:S01]  /*5ab0*/  FMUL R12, R177, R156 ;  /* 0x0000009cb10c7220 */ /* 0x020fe20000400000 */
[----:B------:R-:W-:Y:S01]  /*5ac0*/  ISETP.GT.AND P3, PT, R0, 0x20, P1 ;  /* 0x000000200000780c */ /* 0x000fe20000f64270 */
[----:B------:R-:W-:Y:S02]  /*5ad0*/  BSSY B1, `(.L_x_192) ;  /* 0x0000005000017945 */ /* 0x000fe40003800000 */
[----:B------:R-:W-:-:S05]  /*5ae0*/  FFMA R41, R41, R155, R12 ;  /* 0x0000009b29297223 */ /* 0x000fca000000000c */
[----:B------:R0:W-:Y:S05]  /*5af0*/  @P2 STG.E desc[UR36][R6.64+0x84], R41 ;  /* 0x0000842906002986 */ /* 0x0001ea000c101924 */
[----:B------:R-:W-:Y:S05]  /*5b00*/  @!P3 BRA `(.L_x_193) ;  /* 0x000000000004b947 */ /* 0x000fea0003800000 */
[----:B------:R0:W5:Y:S02]  /*5b10*/  LDG.E.LTC128B R177, desc[UR36][R10.64+0x80] ;  /* 0x000080240ab17981 */ /* 0x000164000c1e1920 */
.L_x_193:
[----:B------:R-:W-:Y:S05]  /*5b20*/  BSYNC B1 ;  /* 0x0000000000017941 */ /* 0x000fea0003800000 */
.L_x_192:
[----:B0----5:R-:W-:Y:S01]  /*5b30*/  FMUL R3, R177, R156 ;  /* 0x0000009cb1037220 */ /* 0x021fe20000400000 */
[----:B------:R-:W-:Y:S01]  /*5b40*/  ISETP.GT.AND P2, PT, R0, 0x21, P1 ;  /* 0x000000210000780c */ /* 0x000fe20000f44270 */
[----:B------:R-:W-:Y:S02]  /*5b50*/  BSSY B1, `(.L_x_194) ;  /* 0x0000005000017945 */ /* 0x000fe40003800000 */
[----:B------:R-:W-:-:S05]  /*5b60*/  FFMA R3, R42, R155, R3 ;  /* 0x0000009b2a037223 */ /* 0x000fca0000000003 */
[----:B------:R0:W-:Y:S05]  /*5b70*/  @P3 STG.E desc[UR36][R8.64+0x80], R3 ;  /* 0x0000800308003986 */ /* 0x0001ea000c101924 */
[----:B------:R-:W-:Y:S05]  /*5b80*/  @!P2 BRA `(.L_x_195) ;  /* 0x000000000004a947 */ /* 0x000fea0003800000 */
[----:B------:R0:W5:Y:S02]  /*5b90*/  LDG.E.LTC128B R177, desc[UR36][R10.64+0x84] ;  /* 0x000084240ab17981 */ /* 0x000164000c1e1920 */
.L_x_195:
[----:B------:R-:W-:Y:S05]  /*5ba0*/  BSYNC B1 ;  /* 0x0000000000017941 */ /* 0x000fea0003800000 */
.L_x_194:
[----:B-----5:R-:W-:Y:S01]  /*5bb0*/  FMUL R12, R177, R156 ;  /* 0x0000009cb10c7220 */ /* 0x020fe20000400000 */
[----:B------:R-:W-:Y:S01]  /*5bc0*/  ISETP.GT.AND P3, PT, R0, 0x28, P0 ;  /* 0x000000280000780c */ /* 0x000fe20000764270 */
[----:B------:R-:W-:Y:S02]  /*5bd0*/  BSSY B1, `(.L_x_196) ;  /* 0x0000005000017945 */ /* 0x000fe40003800000 */
[----:B------:R-:W-:-:S05]  /*5be0*/  FFMA R43, R43, R155, R12 ;  /* 0x0000009b2b2b7223 */ /* 0x000fca000000000c */
[----:B------:R0:W-:Y:S05]  /*5bf0*/  @P2 STG.E desc[UR36][R8.64+0x84], R43 ;  /* 0x0000842b08002986 */ /* 0x0001ea000c101924 */
[----:B------:R-:W-:Y:S05]  /*5c00*/  @!P3 BRA `(.L_x_197) ;  /* 0x000000000004b947 */ /* 0x000fea0003800000 */
[----:B------:R0:W5:Y:S02]  /*5c10*/  LDG.E.LTC128B R177, desc[UR36][R4.64+0xa0] ;  /* 0x0000a02404b17981 */ /* 0x000164000c1e1920 */
.L_x_197:
[----:B------:R-:W-:Y:S05]  /*5c20*/  BSYNC B1 ;  /* 0x0000000000017941 */ /* 0x000fea0003800000 */
.L_x_196:
[----:B0----5:R-:W-:Y:S01]  /*5c30*/  FMUL R3, R177, R156 ;  /* 0x0000009cb1037220 */ /* 0x021fe20000400000 */
[----:B------:R-:W-:Y:S01]  /*5c40*/  ISETP.GT.AND P2, PT, R0, 0x29, P0 ;  /* 0x000000290000780c */ /* 0x000fe20000744270 */
[----:B------:R-:W-:Y:S02]  /*5c50*/  BSSY B1, `(.L_x_198) ;  /* 0x0000005000017945 */ /* 0x000fe40003800000 */
[----:B------:R-:W-:-:S05]  /*5c60*/  FFMA R3, R44, R155, R3 ;  /* 0x0000009b2c037223 */ /* 0x000fca0000000003 */
[----:B------:R0:W-:Y:S05]  /*5c70*/  @P3 STG.E desc[UR36][R6.64+0xa0], R3 ;  /* 0x0000a00306003986 */ /* 0x0001ea000c101924 */
[----:B------:R-:W-:Y:S05]  /*5c80*/  @!P2 BRA `(.L_x_199) ;  /* 0x000000000004a947 */ /* 0x000fea0003800000 */
[----:B------:R0:W5:Y:S02]  /*5c90*/  LDG.E.LTC128B R177, desc[UR36][R4.64+0xa4] ;  /* 0x0000a42404b17981 */ /* 0x000164000c1e1920 */
.L_x_199:
[----:B------:R-:W-:Y:S05]  /*5ca0*/  BSYNC B1 ;  /* 0x0000000000017941 */ /* 0x000fea0003800000 */
.L_x_198:
[----:B-----5:R-:W-:Y:S01]  /*5cb0*/  FMUL R12, R177, R156 ;  /* 0x0000009cb10c7220 */ /* 0x020fe20000400000 */
[----:B------:R-:W-:Y:S01]  /*5cc0*/  ISETP.GT.AND P3, PT, R0, 0x28, P1 ;  /* 0x000000280000780c */ /* 0x000fe20000f64270 */
[----:B------:R-:W-:Y:S02]  /*5cd0*/  BSSY B1, `(.L_x_200) ;  /* 0x0000005000017945 */ /* 0x000fe40003800000 */
[----:B------:R-:W-:-:S05]  /*5ce0*/  FFMA R45, R45, R155, R12 ;  /* 0x0000009b2d2d7223 */ /* 0x000fca000000000c */
[----:B------:R0:W-:Y:S05]  /*5cf0*/  @P2 STG.E desc[UR36][R6.64+0xa4], R45 ;  /* 0x0000a42d06002986 */ /* 0x0001ea000c101924 */
[----:B------:R-:W-:Y:S05]  /*5d00*/  @!P3 BRA `(.L_x_201) ;  /* 0x000000000004b947 */ /* 0x000fea0003800000 */
[----:B------:R0:W5:Y:S02]  /*5d10*/  LDG.E.LTC128B R177, desc[UR36][R10.64+0xa0] ;  /* 0x0000a0240ab17981 */ /* 0x000164000c1e1920 */
.L_x_201:
[----:B------:R-:W-:Y:S05]  /*5d20*/  BSYNC B1 ;  /* 0x0000000000017941 */ /* 0x000fea0003800000 */
.L_x_200:
[----:B0----5:R-:W-:Y:S01]  /*5d30*/  FMUL R3, R177, R156 ;  /* 0x0000009cb1037220 */ /* 0x021fe20000400000 */
[----:B------:R-:W-:Y:S01]  /*5d40*/  ISETP.GT.AND P2, PT, R0, 0x29, P1 ;  /* 0x000000290000780c */ /* 0x000fe20000f44270 */
[----:B------:R-:W-:Y:S02]  /*5d50*/  BSSY B1, `(.L_x_202) ;  /* 0x0000005000017945 */ /* 0x000fe40003800000 */
[----:B------:R-:W-:-:S05]  /*5d60*/  FFMA R3, R46, R155, R3 ;  /* 0x0000009b2e037223 */ /* 0x000fca0000000003 */
[----:B------:R0:W-:Y:S05]  /*5d70*/  @P3 STG.E desc[UR36][R8.64+0xa0], R3 ;  /* 0x0000a00308003986 */ /* 0x0001ea000c101924 */
[----:B------:R-:W-:Y:S05]  /*5d80*/  @!P2 BRA `(.L_x_203) ;  /* 0x000000000004a947 */ /* 0x000fea0003800000 */
[----:B------:R0:W5:Y:S02]  /*5d90*/  LDG.E.LTC128B R177, desc[UR36][R10.64+0xa4] ;  /* 0x0000a4240ab17981 */ /* 0x000164000c1e1920 */
.L_x_203:
[----:B------:R-:W-:Y:S05]  /*5da0*/  BSYNC B1 ;  /* 0x0000000000017941 */ /* 0x000fea0003800000 */
.L_x_202:
[----:B-----5:R-:W-:Y:S01]  /*5db0*/  FMUL R12, R177, R156 ;  /* 0x0000009cb10c7220 */ /* 0x020fe20000400000 */
[----:B------:R-:W-:Y:S01]  /*5dc0*/  ISETP.GT.AND P3, PT, R0, 0x30, P0 ;  /* 0x000000300000780c */ /* 0x000fe20000764270 */
[----:B------:R-:W-:Y:S02]  /*5dd0*/  BSSY B1, `(.L_x_204) ;  /* 0x0000005000017945 */ /* 0x000fe40003800000 */
[----:B------:R-:W-:-:S05]  /*5de0*/  FFMA R47, R47, R155, R12 ;  /* 0x0000009b2f2f7223 */ /* 0x000fca000000000c */
[----:B------:R0:W-:Y:S05]  /*5df0*/  @P2 STG.E desc[UR36][R8.64+0xa4], R47 ;  /* 0x0000a42f08002986 */ /* 0x0001ea000c101924 */
[----:B------:R-:W-:Y:S05]  /*5e00*/  @!P3 BRA `(.L_x_205) ;  /* 0x000000000004b947 */ /* 0x000fea0003800000 */
[----:B------:R0:W5:Y:S02]  /*5e10*/  LDG.E.LTC128B R177, desc[UR36][R4.64+0xc0] ;  /* 0x0000c02404b17981 */ /* 0x000164000c1e1920 */
.L_x_205:
[----:B------:R-:W-:Y:S05]  /*5e20*/  BSYNC B1 ;  /* 0x0000000000017941 */ /* 0x000fea0003800000 */
.L_x_204:
[----:B0----5:R-:W-:Y:S01]  /*5e30*/  FMUL R3, R177, R156 ;  /* 0x0000009cb1037220 */ /* 0x021fe20000400000 */
[----:B------:R-:W-:Y:S01]  /*5e40*/  ISETP.GT.AND P2, PT, R0, 0x31, P0 ;  /* 0x000000310000780c */ /* 0x000fe20000744270 */
[----:B------:R-:W-:Y:S02]  /*5e50*/  BSSY B1, `(.L_x_206) ;  /* 0x0000005000017945 */ /* 0x000fe40003800000 */
[----:B------:R-:W-:-:S05]  /*5e60*/  FFMA R3, R48, R155, R3 ;  /* 0x0000009b30037223 */ /* 0x000fca0000000003 */
[----:B------:R0:W-:Y:S05]  /*5e70*/  @P3 STG.E desc[UR36][R6.64+0xc0], R3 ;  /* 0x0000c00306003986 */ /* 0x0001ea000c101924 */
[----:B------:R-:W-:Y:S05]  /*5e80*/  @!P2 BRA `(.L_x_207) ;  /* 0x000000000004a947 */ /* 0x000fea0003800000 */
[----:B------:R0:W5:Y:S02]  /*5e90*/  LDG.E.LTC128B R177, desc[UR36][R4.64+0xc4] ;  /* 0x0000c42404b17981 */ /* 0x000164000c1e1920 */
.L_x_207:
[----:B------:R-:W-:Y:S05]  /*5ea0*/  BSYNC B1 ;  /* 0x0000000000017941 */ /* 0x000fea0003800000 */
.L_x_206:
[----:B-----5:R-:W-:Y:S01]  /*5eb0*/  FMUL R12, R177, R156 ;  /* 0x0000009cb10c7220 */ /* 0x020fe20000400000 */
[----:B------:R-:W-:Y:S01]  /*5ec0*/  ISETP.GT.AND P3, PT, R0, 0x30, P1 ;  /* 0x000000300000780c */ /* 0x000fe20000f64270 */
[----:B------:R-:W-:Y:S02]  /*5ed0*/  BSSY B1, `(.L_x_208) ;  /* 0x0000005000017945 */ /* 0x000fe40003800000 */
[----:B------:R-:W-:-:S05]  /*5ee0*/  FFMA R49, R49, R155, R12 ;  /* 0x0000009b31317223 */ /* 0x000fca000000000c */
[----:B------:R0:W-:Y:S05]  /*5ef0*/  @P2 STG.E desc[UR36][R6.64+0xc4], R49 ;  /* 0x0000c43106002986 */ /* 0x0001ea000c101924 */
[----:B------:R-:W-:Y:S05]  /*5f00*/  @!P3 BRA `(.L_x_209) ;  /* 0x000000000004b947 */ /* 0x000fea0003800000 */
[----:B------:R0:W5:Y:S02]  /*5f10*/  LDG.E.LTC128B R177, desc[UR36][R10.64+0xc0] ;  /* 0x0000c0240ab17981 */ /* 0x000164000c1e1920 */
.L_x_209:
[----:B------:R-:W-:Y:S05]  /*5f20*/  BSYNC B1 ;  /* 0x0000000000017941 */ /* 0x000fea0003800000 */
.L_x_208:
[----:B0----5:R-:W-:Y:S01]  /*5f30*/  FMUL R3, R177, R156 ;  /* 0x0000009cb1037220 */ /* 0x021fe20000400000 */
[----:B------:R-:W-:Y:S01]  /*5f40*/  ISETP.GT.AND P2, PT, R0, 0x31, P1 ;  /* 0x000000310000780c */ /* 0x000fe20000f44270 */
[----:B------:R-:W-:Y:S02]  /*5f50*/  BSSY B1, `(.L_x_210) ;  /* 0x0000005000017945 */ /* 0x000fe40003800000 */
[----:B------:R-:W-:-:S05]  /*5f60*/  FFMA R3, R50, R155, R3 ;  /* 0x0000009b32037223 */ /* 0x000fca0000000003 */
[----:B------:R0:W-:Y:S05]  /*5f70*/  @P3 STG.E desc[UR36][R8.64+0xc0], R3 ;  /* 0x0000c00308003986 */ /* 0x0001ea000c101924 */
[----:B------:R-:W-:Y:S05]  /*5f80*/  @!P2 BRA `(.L_x_211) ;  /* 0x000000000004a947 */ /* 0x000fea0003800000 */
[----:B------:R0:W5:Y:S02]  /*5f90*/  LDG.E.LTC128B R177, desc[UR36][R10.64+0xc4] ;  /* 0x0000c4240ab17981 */ /* 0x000164000c1e1920 */
.L_x_211:
[----:B------:R-:W-:Y:S05]  /*5fa0*/  BSYNC B1 ;  /* 0x0000000000017941 */ /* 0x000fea0003800000 */
.L_x_210:
[----:B-----5:R-:W-:Y:S01]  /*5fb0*/  FMUL R12, R177, R156 ;  /* 0x0000009cb10c7220 */ /* 0x020fe20000400000 */
[----:B------:R-:W-:Y:S01]  /*5fc0*/  ISETP.GT.AND P3, PT, R0, 0x38, P0 ;  /* 0x000000380000780c */ /* 0x000fe20000764270 */
[----:B------:R-:W-:Y:S02]  /*5fd0*/  BSSY B1, `(.L_x_212) ;  /* 0x0000005000017945 */ /* 0x000fe40003800000 */
[----:B------:R-:W-:-:S05]  /*5fe0*/  FFMA R51, R51, R155, R12 ;  /* 0x0000009b33337223 */ /* 0x000fca000000000c */
[----:B------:R0:W-:Y:S05]  /*5ff0*/  @P2 STG.E desc[UR36][R8.64+0xc4], R51 ;  /* 0x0000c43308002986 */ /* 0x0001ea000c101924 */
[----:B------:R-:W-:Y:S05]  /*6000*/  @!P3 BRA `(.L_x_213) ;  /* 0x000000000004b947 */ /* 0x000fea0003800000 */
[----:B------:R0:W5:Y:S02]  /*6010*/  LDG.E.LTC128B R177, desc[UR36][R4.64+0xe0] ;  /* 0x0000e02404b17981 */ /* 0x000164000c1e1920 */
.L_x_213:
[----:B------:R-:W-:Y:S05]  /*6020*/  BSYNC B1 ;  /* 0x0000000000017941 */ /* 0x000fea0003800000 */
.L_x_212:
[----:B0----5:R-:W-:Y:S01]  /*6030*/  FMUL R3, R177, R156 ;  /* 0x0000009cb1037220 */ /* 0x021fe20000400000 */
[----:B------:R-:W-:Y:S01]  /*6040*/  ISETP.GT.AND P2, PT, R0, 0x39, P0 ;  /* 0x000000390000780c */ /* 0x000fe20000744270 */
[----:B------:R-:W-:Y:S02]  /*6050*/  BSSY B1, `(.L_x_214) ;  /* 0x0000005000017945 */ /* 0x000fe40003800000 */
[----:B------:R-:W-:-:S05]  /*6060*/  FFMA R3, R52, R155, R3 ;  /* 0x0000009b34037223 */ /* 0x000fca0000000003 */
[----:B------:R0:W-:Y:S05]  /*6070*/  @P3 STG.E desc[UR36][R6.64+0xe0], R3 ;  /* 0x0000e00306003986 */ /* 0x0001ea000c101924 */
[----:B------:R-:W-:Y:S05]  /*6080*/  @!P2 BRA `(.L_x_215) ;  /* 0x000000000004a947 */ /* 0x000fea0003800000 */
[----:B------:R0:W5:Y:S02]  /*6090*/  LDG.E.LTC128B R177, desc[UR36][R4.64+0xe4] ;  /* 0x0000e42404b17981 */ /* 0x000164000c1e1920 */
.L_x_215:
[----:B------:R-:W-:Y:S05]  /*60a0*/  BSYNC B1 ;  /* 0x0000000000017941 */ /* 0x000fea0003800000 */
.L_x_214:
[----:B-----5:R-:W-:Y:S01]  /*60b0*/  FMUL R12, R177, R156 ;  /* 0x0000009cb10c7220 */ /* 0x020fe20000400000 */
[----:B------:R-:W-:Y:S01]  /*60c0*/  ISETP.GT.AND P3, PT, R0, 0x38, P1 ;  /* 0x000000380000780c */ /* 0x000fe20000f64270 */
[----:B------:R-:W-:Y:S02]  /*60d0*/  BSSY B1, `(.L_x_216) ;  /* 0x0000005000017945 */ /* 0x000fe40003800000 */
[----:B------:R-:W-:-:S05]  /*60e0*/  FFMA R53, R53, R155, R12 ;  /* 0x0000009b35357223 */ /* 0x000fca000000000c */
[----:B------:R0:W-:Y:S05]  /*60f0*/  @P2 STG.E desc[UR36][R6.64+0xe4], R53 ;  /* 0x0000e43506002986 */ /* 0x0001ea000c101924 */
[----:B------:R-:W-:Y:S05]  /*6100*/  @!P3 BRA `(.L_x_217) ;  /* 0x000000000004b947 */ /* 0x000fea0003800000 */
[----:B------:R0:W5:Y:S02]  /*6110*/  LDG.E.LTC128B R177, desc[UR36][R10.64+0xe0] ;  /* 0x0000e0240ab17981 */ /* 0x000164000c1e1920 */
.L_x_217:
[----:B------:R-:W-:Y:S05]  /*6120*/  BSYNC B1 ;  /* 0x0000000000017941 */ /* 0x000fea0003800000 */
.L_x_216:
[----:B0----5:R-:W-:Y:S01]  /*6130*/  FMUL R3, R177, R156 ;  /* 0x0000009cb1037220 */ /* 0x021fe20000400000 */
[----:B------:R-:W-:Y:S01]  /*6140*/  ISETP.GT.AND P2, PT, R0, 0x39, P1 ;  /* 0x000000390000780c */ /* 0x000fe20000f44270 */
[----:B------:R-:W-:Y:S02]  /*6150*/  BSSY B1, `(.L_x_218) ;  /* 0x0000005000017945 */ /* 0x000fe40003800000 */
[----:B------:R-:W-:-:S05]  /*6160*/  FFMA R3, R54, R155, R3 ;  /* 0x0000009b36037223 */ /* 0x000fca0000000003 */
[----:B------:R0:W-:Y:S05]  /*6170*/  @P3 STG.E desc[UR36][R8.64+0xe0], R3 ;  /* 0x0000e00308003986 */ /* 0x0001ea000c101924 */
[----:B------:R-:W-:Y:S05]  /*6180*/  @!P2 BRA `(.L_x_219) ;  /* 0x000000000004a947 */ /* 0x000fea0003800000 */
[----:B------:R0:W5:Y:S02]  /*6190*/  LDG.E.LTC128B R177, desc[UR36][R10.64+0xe4] ;  /* 0x0000e4240ab17981 */ /* 0x000164000c1e1920 */
.L_x_219:
[----:B------:R-:W-:Y:S05]  /*61a0*/  BSYNC B1 ;  /* 0x0000000000017941 */ /* 0x000fea0003800000 */
.L_x_218:
[----:B-----5:R-:W-:Y:S01]  /*61b0*/  FMUL R12, R177, R156 ;  /* 0x0000009cb10c7220 */ /* 0x020fe20000400000 */
[----:B------:R-:W-:Y:S01]  /*61c0*/  ISETP.GT.AND P3, PT, R0, 0x40, P0 ;  /* 0x000000400000780c */ /* 0x000fe20000764270 */
[----:B------:R-:W-:Y:S02]  /*61d0*/  BSSY B1, `(.L_x_220) ;  /* 0x0000005000017945 */ /* 0x000fe40003800000 */
[----:B------:R-:W-:-:S05]  /*61e0*/  FFMA R55, R55, R155, R12 ;  /* 0x0000009b37377223 */ /* 0x000fca000000000c */
[----:B------:R0:W-:Y:S05]  /*61f0*/  @P2 STG.E desc[UR36][R8.64+0xe4], R55 ;  /* 0x0000e43708002986 */ /* 0x0001ea000c101924 */
[----:B------:R-:W-:Y:S05]  /*6200*/  @!P3 BRA `(.L_x_221) ;  /* 0x000000000004b947 */ /* 0x000fea0003800000 */
[----:B------:R0:W5:Y:S02]  /*6210*/  LDG.E.LTC128B R177, desc[UR36][R4.64+0x100] ;  /* 0x0001002404b17981 */ /* 0x000164000c1e1920 */
.L_x_221:
[----:B------:R-:W-:Y:S05]  /*6220*/  BSYNC B1 ;  /* 0x0000000000017941 */ /* 0x000fea0003800000 */
.L_x_220:
[----:B0----5:R-:W-:Y:S01]  /*6230*/  FMUL R3, R177, R156 ;  /* 0x0000009cb1037220 */ /* 0x021fe20000400000 */
[----:B------:R-:W-:Y:S01]  /*6240*/  ISETP.GT.AND P2, PT, R0, 0x41, P0 ;  /* 0x000000410000780c */ /* 0x000fe20000744270 */
[----:B------:R-:W-:Y:S02]  /*6250*/  BSSY B1, `(.L_x_222) ;  /* 0x0000005000017945 */ /* 0x000fe40003800000 */
[----:B------:R-:W-:-:S05]  /*6260*/  FFMA R3, R56, R155, R3 ;  /* 0x0000009b38037223 */ /* 0x000fca0000000003 */
[----:B------:R0:W-:Y:S05]  /*6270*/  @P3 STG.E desc[UR36][R6.64+0x100], R3 ;  /* 0x0001000306003986 */ /* 0x0001ea000c101924 */
[----:B------:R-:W-:Y:S05]  /*6280*/  @!P2 BRA `(.L_x_223) ;  /* 0x000000000004a947 */ /* 0x000fea0003800000 */
[----:B------:R0:W5:Y:S02]  /*6290*/  LDG.E.LTC128B R177, desc[UR36][R4.64+0x104] ;  /* 0x0001042404b17981 */ /* 0x000164000c1e1920 */
.L_x_223:
[----:B------:R-:W-:Y:S05]  /*62a0*/  BSYNC B1 ;  /* 0x0000000000017941 */ /* 0x000fea0003800000 */
.L_x_222:
[----:B-----5:R-:W-:Y:S01]  /*62b0*/  FMUL R12, R177, R156 ;  /* 0x0000009cb10c7220 */ /* 0x020fe20000400000 */
[----:B------:R-:W-:Y:S01]  /*62c0*/  ISETP.GT.AND P3, PT, R0, 0x40, P1 ;  /* 0x000000400000780c */ /* 0x000fe20000f64270 */
[----:B------:R-:W-:Y:S02]  /*62d0*/  BSSY B1, `(.L_x_224) ;  /* 0x0000005000017945 */ /* 0x000fe40003800000 */
[----:B------:R-:W-:-:S05]  /*62e0*/  FFMA R57, R57, R155, R12 ;  /* 0x0000009b39397223 */ /* 0x000fca000000000c */
[----:B------:R0:W-:Y:S05]  /*62f0*/  @P2 STG.E desc[UR36][R6.64+0x104], R57 ;  /* 0x0001043906002986 */ /* 0x0001ea000c101924 */
[----:B------:R-:W-:Y:S05]  /*6300*/  @!P3 BRA `(.L_x_225) ;  /* 0x000000000004b947 */ /* 0x000fea0003800000 */
[----:B------:R0:W5:Y:S02]  /*6310*/  LDG.E.LTC128B R177, desc[UR36][R10.64+0x100] ;  /* 0x000100240ab17981 */ /* 0x000164000c1e1920 */
.L_x_225:
[----:B------:R-:W-:Y:S05]  /*6320*/  BSYNC B1 ;  /* 0x0000000000017941 */ /* 0x000fea0003800000 */
.L_x_224:
[----:B0----5:R-:W-:Y:S01]  /*6330*/  FMUL R3, R177, R156 ;  /* 0x0000009cb1037220 */ /* 0x021fe20000400000 */
[----:B------:R-:W-:Y:S01]  /*6340*/  ISETP.GT.AND P2, PT, R0, 0x41, P1 ;  /* 0x000000410000780c */ /* 0x000fe20000f44270 */
[----:B------:R-:W-:Y:S02]  /*6350*/  BSSY B1, `(.L_x_226) ;  /* 0x0000005000017945 */ /* 0x000fe40003800000 */
[----:B------:R-:W-:-:S05]  /*6360*/  FFMA R3, R58, R155, R3 ;  /* 0x0000009b3a037223 */ /* 0x000fca0000000003 */
[----:B------:R0:W-:Y:S05]  /*6370*/  @P3 STG.E desc[UR36][R8.64+0x100], R3 ;  /* 0x0001000308003986 */ /* 0x0001ea000c101924 */
[----:B------:R-:W-:Y:S05]  /*6380*/  @!P2 BRA `(.L_x_227) ;  /* 0x000000000004a947 */ /* 0x000fea0003800000 */
[----:B------:R0:W5:Y:S02]  /*6390*/  LDG.E.LTC128B R177, desc[UR36][R10.64+0x104] ;  /* 0x000104240ab17981 */ /* 0x000164000c1e1920 */
.L_x_227:
[----:B------:R-:W-:Y:S05]  /*63a0*/  BSYNC B1 ;  /* 0x0000000000017941 */ /* 0x000fea0003800000 */
.L_x_226:
[----:B-----5:R-:W-:Y:S01]  /*63b0*/  FMUL R12, R177, R156 ;  /* 0x0000009cb10c7220 */ /* 0x020fe20000400000 */
[----:B------:R-:W-:Y:S01]  /*63c0*/  ISETP.GT.AND P3, PT, R0, 0x48, P0 ;  /* 0x000000480000780c */ /* 0x000fe20000764270 */
[----:B------:R-:W-:Y:S02]  /*63d0*/  BSSY B1, `(.L_x_228) ;  /* 0x0000005000017945 */ /* 0x000fe40003800000 */
[----:B------:R-:W-:-:S05]  /*63e0*/  FFMA R59, R59, R155, R12 ;  /* 0x0000009b3b3b7223 */ /* 0x000fca000000000c */
[----:B------:R0:W-:Y:S05]  /*63f0*/  @P2 STG.E desc[UR36][R8.64+0x104], R59 ;  /* 0x0001043b08002986 */ /* 0x0001ea000c101924 */
[----:B------:R-:W-:Y:S05]  /*6400*/  @!P3 BRA `(.L_x_229) ;  /* 0x000000000004b947 */ /* 0x000fea0003800000 */
[----:B------:R0:W5:Y:S02]  /*6410*/  LDG.E.LTC128B R177, desc[UR36][R4.64+0x120] ;  /* 0x0001202404b17981 */ /* 0x000164000c1e1920 */
.L_x_229:
[----:B------:R-:W-:Y:S05]  /*6420*/  BSYNC B1 ;  /* 0x0000000000017941 */ /* 0x000fea0003800000 */
.L_x_228:
[----:B0----5:R-:W-:Y:S01]  /*6430*/  FMUL R3, R177, R156 ;  /* 0x0000009cb1037220 */ /* 0x021fe20000400000 */
[----:B------:R-:W-:Y:S01]  /*6440*/  ISETP.GT.AND P2, PT, R0, 0x49, P0 ;  /* 0x000000490000780c */ /* 0x000fe20000744270 */
[----:B------:R-:W-:Y:S02]  /*6450*/  BSSY B1, `(.L_x_230) ;  /* 0x0000005000017945 */ /* 0x000fe40003800000 */
[----:B------:R-:W-:-:S05]  /*6460*/  FFMA R3, R60, R155, R3 ;  /* 0x0000009b3c037223 */ /* 0x000fca0000000003 */
[----:B------:R0:W-:Y:S05]  /*6470*/  @P3 STG.E desc[UR36][R6.64+0x120], R3 ;  /* 0x0001200306003986 */ /* 0x0001ea000c101924 */
[----:B------:R-:W-:Y:S05]  /*6480*/  @!P2 BRA `(.L_x_231) ;  /* 0x000000000004a947 */ /* 0x000fea0003800000 */
[----:B------:R0:W5:Y:S02]  /*6490*/  LDG.E.LTC128B R177, desc[UR36][R4.64+0x124] ;  /* 0x0001242404b17981 */ /* 0x000164000c1e1920 */
.L_x_231:
[----:B------:R-:W-:Y:S05]  /*64a0*/  BSYNC B1 ;  /* 0x0000000000017941 */ /* 0x000fea0003800000 */
.L_x_230:
[----:B-----5:R-:W-:Y:S01]  /*64b0*/  FMUL R12, R177, R156 ;  /* 0x0000009cb10c7220 */ /* 0x020fe20000400000 */
[----:B------:R-:W-:Y:S01]  /*64c0*/  ISETP.GT.AND P3, PT, R0, 0x48, P1 ;  /* 0x000000480000780c */ /* 0x000fe20000f64270 */
[----:B------:R-:W-:Y:S02]  /*64d0*/  BSSY B1, `(.L_x_232) ;  /* 0x0000005000017945 */ /* 0x000fe40003800000 */
[----:B------:R-:W-:-:S05]  /*64e0*/  FFMA R61, R61, R155, R12 ;  /* 0x0000009b3d3d7223 */ /* 0x000fca000000000c */
[----:B------:R0:W-:Y:S05]  /*64f0*/  @P2 STG.E desc[UR36][R6.64+0x124], R61 ;  /* 0x0001243d06002986 */ /* 0x0001ea000c101924 */
[----:B------:R-:W-:Y:S05]  /*6500*/  @!P3 BRA `(.L_x_233) ;  /* 0x000000000004b947 */ /* 0x000fea0003800000 */
[----:B------:R0:W5:Y:S02]  /*6510*/  LDG.E.LTC128B R177, desc[UR36][R10.64+0x120] ;  /* 0x000120240ab17981 */ /* 0x000164000c1e1920 */
.L_x_233:
[----:B------:R-:W-:Y:S05]  /*6520*/  BSYNC B1 ;  /* 0x0000000000017941 */ /* 0x000fea0003800000 */
.L_x_232:
[----:B0----5:R-:W-:Y:S01]  /*6530*/  FMUL R3, R177, R156 ;  /* 0x0000009cb1037220 */ /* 0x021fe20000400000 */
[----:B------:R-:W-:Y:S01]  /*6540*/  ISETP.GT.AND P2, PT, R0, 0x49, P1 ;  /* 0x000000490000780c */ /* 0x000fe20000f44270 */
[----:B------:R-:W-:Y:S02]  /*6550*/  BSSY B1, `(.L_x_234) ;  /* 0x0000005000017945 */ /* 0x000fe40003800000 */
[----:B------:R-:W-:-:S05]  /*6560*/  FFMA R3, R62, R155, R3 ;  /* 0x0000009b3e037223 */ /* 0x000fca0000000003 */
[----:B------:R0:W-:Y:S05]  /*6570*/  @P3 STG.E desc[UR36][R8.64+0x120], R3 ;  /* 0x0001200308003986 */ /* 0x0001ea000c101924 */
[----:B------:R-:W-:Y:S05]  /*6580*/  @!P2 BRA `(.L_x_235) ;  /* 0x000000000004a947 */ /* 0x000fea0003800000 */
[----:B------:R0:W5:Y:S02]  /*6590*/  LDG.E.LTC128B R177, desc[UR36][R10.64+0x124] ;  /* 0x000124240ab17981 */ /* 0x000164000c1e1920 */
.L_x_235:
[----:B------:R-:W-:Y:S05]  /*65a0*/  BSYNC B1 ;  /* 0x0000000000017941 */ /* 0x000fea0003800000 */
.L_x_234:
[----:B-----5:R-:W-:Y:S01]  /*65b0*/  FMUL R12, R177, R156 ;  /* 0x0000009cb10c7220 */ /* 0x020fe20000400000 */
[----:B------:R-:W-:Y:S01]  /*65c0*/  ISETP.GT.AND P3, PT, R0, 0x50, P0 ;  /* 0x000000500000780c */ /* 0x000fe20000764270 */
[----:B------:R-:W-:Y:S02]  /*65d0*/  BSSY B1, `(.L_x_236) ;  /* 0x0000005000017945 */ /* 0x000fe40003800000 */
[----:B------:R-:W-:-:S05]  /*65e0*/  FFMA R63, R63, R155, R12 ;  /* 0x0000009b3f3f7223 */ /* 0x000fca000000000c */
[----:B------:R0:W-:Y:S05]  /*65f0*/  @P2 STG.E desc[UR36][R8.64+0x124], R63 ;  /* 0x0001243f08002986 */ /* 0x0001ea000c101924 */
[----:B------:R-:W-:Y:S05]  /*6600*/  @!P3 BRA `(.L_x_237) ;  /* 0x000000000004b947 */ /* 0x000fea0003800000 */
[----:B------:R0:W5:Y:S02]  /*6610*/  LDG.E.LTC128B R177, desc[UR36][R4.64+0x140] ;  /* 0x0001402404b17981 */ /* 0x000164000c1e1920 */
.L_x_237:
[----:B------:R-:W-:Y:S05]  /*6620*/  BSYNC B1 ;  /* 0x0000000000017941 */ /* 0x000fea0003800000 */
.L_x_236:
[----:B0----5:R-:W-:Y:S01]  /*6630*/  FMUL R3, R177, R156 ;  /* 0x0000009cb1037220 */ /* 0x021fe20000400000 */
[----:B------:R-:W-:Y:S01]  /*6640*/  ISETP.GT.AND P2, PT, R0, 0x51, P0 ;  /* 0x000000510000780c */ /* 0x000fe20000744270 */
[----:B------:R-:W-:Y:S02]  /*6650*/  BSSY B1, `(.L_x_238) ;  /* 0x0000005000017945 */ /* 0x000fe40003800000 */
[----:B------:R-:W-:-:S05]  /*6660*/  FFMA R3, R64, R155, R3 ;  /* 0x0000009b40037223 */ /* 0x000fca0000000003 */
[----:B------:R0:W-:Y:S05]  /*6670*/  @P3 STG.E desc[UR36][R6.64+0x140], R3 ;  /* 0x0001400306003986 */ /* 0x0001ea000c101924 */
[----:B------:R-:W-:Y:S05]  /*6680*/  @!P2 BRA `(.L_x_239) ;  /* 0x000000000004a947 */ /* 0x000fea0003800000 */
[----:B------:R0:W5:Y:S02]  /*6690*/  LDG.E.LTC128B R177, desc[UR36][R4.64+0x144] ;  /* 0x0001442404b17981 */ /* 0x000164000c1e1920 */
.L_x_239:
[----:B------:R-:W-:Y:S05]  /*66a0*/  BSYNC B1 ;  /* 0x0000000000017941 */ /* 0x000fea0003800000 */
.L_x_238:
[----:B-----5:R-:W-:Y:S01]  /*66b0*/  FMUL R12, R177, R156 ;  /* 0x0000009cb10c7220 */ /* 0x020fe20000400000 */
[----:B------:R-:W-:Y:S01]  /*66c0*/  ISETP.GT.AND P3, PT, R0, 0x50, P1 ;  /* 0x000000500000780c */ /* 0x000fe20000f64270 */
[----:B------:R-:W-:Y:S02]  /*66d0*/  BSSY B1, `(.L_x_240) ;  /* 0x0000005000017945 */ /* 0x000fe40003800000 */
[----:B------:R-:W-:-:S05]  /*66e0*/  FFMA R65, R65, R155, R12 ;  /* 0x0000009b41417223 */ /* 0x000fca000000000c */
[----:B------:R0:W-:Y:S05]  /*66f0*/  @P2 STG.E desc[UR36][R6.64+0x144], R65 ;  /* 0x0001444106002986 */ /* 0x0001ea000c101924 */
[----:B------:R-:W-:Y:S05]  /*6700*/  @!P3 BRA `(.L_x_241) ;  /* 0x000000000004b947 */ /* 0x000fea0003800000 */
[----:B------:R0:W5:Y:S02]  /*6710*/  LDG.E.LTC128B R177, desc[UR36][R10.64+0x140] ;  /* 0x000140240ab17981 */ /* 0x000164000c1e1920 */
.L_x_241:
[----:B------:R-:W-:Y:S05]  /*6720*/  BSYNC B1 ;  /* 0x0000000000017941 */ /* 0x000fea0003800000 */
.L_x_240:
[----:B0----5:R-:W-:Y:S01]  /*6730*/  FMUL R3, R177, R156 ;  /* 0x0000009cb1037220 */ /* 0x021fe20000400000 */
[----:B------:R-:W-:Y:S01]  /*6740*/  ISETP.GT.AND P2, PT, R0, 0x51, P1 ;  /* 0x000000510000780c */ /* 0x000fe20000f44270 */
[----:B------:R-:W-:Y:S02]  /*6750*/  BSSY B1, `(.L_x_242) ;  /* 0x0000005000017945 */ /* 0x000fe40003800000 */
[----:B------:R-:W-:-:S05]  /*6760*/  FFMA R3, R66, R155, R3 ;  /* 0x0000009b42037223 */ /* 0x000fca0000000003 */
[----:B------:R0:W-:Y:S05]  /*6770*/  @P3 STG.E desc[UR36][R8.64+0x140], R3 ;  /* 0x0001400308003986 */ /* 0x0001ea000c101924 */
[----:B------:R-:W-:Y:S05]  /*6780*/  @!P2 BRA `(.L_x_243) ;  /* 0x000000000004a947 */ /* 0x000fea0003800000 */
[----:B------:R0:W5:Y:S02]  /*6790*/  LDG.E.LTC128B R177, desc[UR36][R10.64+0x144] ;  /* 0x000144240ab17981 */ /* 0x000164000c1e1920 */
.L_x_243:
[----:B------:R-:W-:Y:S05]  /*67a0*/  BSYNC B1 ;  /* 0x0000000000017941 */ /* 0x000fea0003800000 */
.L_x_242:
[----:B-----5:R-:W-:Y:S01]  /*67b0*/  FMUL R12, R177, R156 ;  /* 0x0000009cb10c7220 */ /* 0x020fe20000400000 */
[----:B------:R-:W-:Y:S01]  /*67c0*/  ISETP.GT.AND P3, PT, R0, 0x58, P0 ;  /* 0x000000580000780c */ /* 0x000fe20000764270 */
[----:B------:R-:W-:Y:S02]  /*67d0*/  BSSY B1, `(.L_x_244) ;  /* 0x0000005000017945 */ /* 0x000fe40003800000 */
[----:B------:R-:W-:-:S05]  /*67e0*/  FFMA R67, R67, R155, R12 ;  /* 0x0000009b43437223 */ /* 0x000fca000000000c */
[----:B------:R0:W-:Y:S05]  /*67f0*/  @P2 STG.E desc[UR36][R8.64+0x144], R67 ;  /* 0x0001444308002986 */ /* 0x0001ea000c101924 */
[----:B------:R-:W-:Y:S05]  /*6800*/  @!P3 BRA `(.L_x_245) ;  /* 0x000000000004b947 */ /* 0x000fea0003800000 */
[----:B------:R0:W5:Y:S02]  /*6810*/  LDG.E.LTC128B R177, desc[UR36][R4.64+0x160] ;  /* 0x0001602404b17981 */ /* 0x000164000c1e1920 */
.L_x_245:
[----:B------:R-:W-:Y:S05]  /*6820*/  BSYNC B1 ;  /* 0x0000000000017941 */ /* 0x000fea0003800000 */
.L_x_244:
[----:B0----5:R-:W-:Y:S01]  /*6830*/  FMUL R3, R177, R156 ;  /* 0x0000009cb1037220 */ /* 0x021fe20000400000 */
[----:B------:R-:W-:Y:S01]  /*6840*/  ISETP.GT.AND P2, PT, R0, 0x59, P0 ;  /* 0x000000590000780c */ /* 0x000fe20000744270 */
[----:B------:R-:W-:Y:S02]  /*6850*/  BSSY B1, `(.L_x_246) ;  /* 0x0000005000017945 */ /* 0x000fe40003800000 */
[----:B------:R-:W-:-:S05]  /*6860*/  FFMA R3, R68, R155, R3 ;  /* 0x0000009b44037223 */ /* 0x000fca0000000003 */
[----:B------:R0:W-:Y:S05]  /*6870*/  @P3 STG.E desc[UR36][R6.64+0x160], R3 ;  /* 0x0001600306003986 */ /* 0x0001ea000c101924 */
[----:B------:R-:W-:Y:S05]  /*6880*/  @!P2 BRA `(.L_x_247) ;  /* 0x000000000004a947 */ /* 0x000fea0003800000 */
[----:B------:R0:W5:Y:S02]  /*6890*/  LDG.E.LTC128B R177, desc[UR36][R4.64+0x164] ;  /* 0x0001642404b17981 */ /* 0x000164000c1e1920 */
.L_x_247:
[----:B------:R-:W-:Y:S05]  /*68a0*/  BSYNC B1 ;  /* 0x0000000000017941 */ /* 0x000fea0003800000 */
.L_x_246:
[----:B-----5:R-:W-:Y:S01]  /*68b0*/  FMUL R12, R177, R156 ;  /* 0x0000009cb10c7220 */ /* 0x020fe20000400000 */
[----:B------:R-:W-:Y:S01]  /*68c0*/  ISETP.GT.AND P3, PT, R0, 0x58, P1 ;  /* 0x000000580000780c */ /* 0x000fe20000f64270 */
[----:B------:R-:W-:Y:S02]  /*68d0*/  BSSY B1, `(.L_x_248) ;  /* 0x0000005000017945 */ /* 0x000fe40003800000 */
[----:B------:R-:W-:-:S05]  /*68e0*/  FFMA R69, R69, R155, R12 ;  /* 0x0000009b45457223 */ /* 0x000fca000000000c */
[----:B------:R0:W-:Y:S05]  /*68f0*/  @P2 STG.E desc[UR36][R6.64+0x164], R69 ;  /* 0x0001644506002986 */ /* 0x0001ea000c101924 */
[----:B------:R-:W-:Y:S05]  /*6900*/  @!P3 BRA `(.L_x_249) ;  /* 0x000000000004b947 */ /* 0x000fea0003800000 */
[----:B------:R0:W5:Y:S02]  /*6910*/  LDG.E.LTC128B R177, desc[UR36][R10.64+0x160] ;  /* 0x000160240ab17981 */ /* 0x000164000c1e1920 */
.L_x_249:
[----:B------:R-:W-:Y:S05]  /*6920*/  BSYNC B1 ;  /* 0x0000000000017941 */ /* 0x000fea0003800000 */
.L_x_248:
[----:B0----5:R-:W-:Y:S01]  /*6930*/  FMUL R3, R177, R156 ;  /* 0x0000009cb1037220 */ /* 0x021fe20000400000 */
[----:B------:R-:W-:Y:S01]  /*6940*/  ISETP.GT.AND P2, PT, R0, 0x59, P1 ;  /* 0x000000590000780c */ /* 0x000fe20000f44270 */
[----:B------:R-:W-:Y:S02]  /*6950*/  BSSY B1, `(.L_x_250) ;  /* 0x0000005000017945 */ /* 0x000fe40003800000 */
[----:B------:R-:W-:-:S05]  /*6960*/  FFMA R3, R70, R155, R3 ;  /* 0x0000009b46037223 */ /* 0x000fca0000000003 */
[----:B------:R0:W-:Y:S05]  /*6970*/  @P3 STG.E desc[UR36][R8.64+0x160], R3 ;  /* 0x0001600308003986 */ /* 0x0001ea000c101924 */
[----:B------:R-:W-:Y:S05]  /*6980*/  @!P2 BRA `(.L_x_251) ;  /* 0x000000000004a947 */ /* 0x000fea0003800000 */
[----:B------:R0:W5:Y:S02]  /*6990*/  LDG.E.LTC128B R177, desc[UR36][R10.64+0x164] ;  /* 0x000164240ab17981 */ /* 0x000164000c1e1920 */
.L_x_251:
[----:B------:R-:W-:Y:S05]  /*69a0*/  BSYNC B1 ;  /* 0x0000000000017941 */ /* 0x000fea0003800000 */
.L_x_250:
[----:B-----5:R-:W-:Y:S01]  /*69b0*/  FMUL R12, R177, R156 ;  /* 0x0000009cb10c7220 */ /* 0x020fe20000400000 */
[----:B------:R-:W-:Y:S01]  /*69c0*/  ISETP.GT.AND P3, PT, R0, 0x60, P0 ;  /* 0x000000600000780c */ /* 0x000fe20000764270 */
[----:B------:R-:W-:Y:S02]  /*69d0*/  BSSY B1, `(.L_x_252) ;  /* 0x0000005000017945 */ /* 0x000fe40003800000 */
[----:B------:R-:W-:-:S05]  /*69e0*/  FFMA R71, R71, R155, R12 ;  /* 0x0000009b47477223 */ /* 0x000fca000000000c */
[----:B------:R0:W-:Y:S05]  /*69f0*/  @P2 STG.E desc[UR36][R8.64+0x164], R71 ;  /* 0x0001644708002986 */ /* 0x0001ea000c101924 */
[----:B------:R-:W-:Y:S05]  /*6a00*/  @!P3 BRA `(.L_x_253) ;  /* 0x000000000004b947 */ /* 0x000fea0003800000 */
[----:B------:R0:W5:Y:S02]  /*6a10*/  LDG.E.LTC128B R177, desc[UR36][R4.64+0x180] ;  /* 0x0001802404b17981 */ /* 0x000164000c1e1920 */
.L_x_253:
[----:B------:R-:W-:Y:S05]  /*6a20*/  BSYNC B1 ;  /* 0x0000000000017941 */ /* 0x000fea0003800000 */
.L_x_252:
[----:B0----5:R-:W-:Y:S01]  /*6a30*/  FMUL R3, R177, R156 ;  /* 0x0000009cb1037220 */ /* 0x021fe20000400000 */
[----:B------:R-:W-:Y:S01]  /*6a40*/  ISETP.GT.AND P2, PT, R0, 0x61, P0 ;  /* 0x000000610000780c */ /* 0x000fe20000744270 */
[----:B------:R-:W-:Y:S02]  /*6a50*/  BSSY B1, `(.L_x_254) ;  /* 0x0000005000017945 */ /* 0x000fe40003800000 */
[----:B------:R-:W-:-:S05]  /*6a60*/  FFMA R3, R72, R155, R3 ;  /* 0x0000009b48037223 */ /* 0x000fca0000000003 */
[----:B------:R0:W-:Y:S05]  /*6a70*/  @P3 STG.E desc[UR36][R6.64+0x180], R3 ;  /* 0x0001800306003986 */ /* 0x0001ea000c101924 */
[----:B------:R-:W-:Y:S05]  /*6a80*/  @!P2 BRA `(.L_x_255) ;  /* 0x000000000004a947 */ /* 0x000fea0003800000 */
[----:B------:R0:W5:Y:S02]  /*6a90*/  LDG.E.LTC128B R177, desc[UR36][R4.64+0x184] ;  /* 0x0001842404b17981 */ /* 0x000164000c1e1920 */
.L_x_255:
[----:B------:R-:W-:Y:S05]  /*6aa0*/  BSYNC B1 ;  /* 0x0000000000017941 */ /* 0x000fea0003800000 */
.L_x_254:
[----:B-----5:R-:W-:Y:S01]  /*6ab0*/  FMUL R12, R177, R156 ;  /* 0x0000009cb10c7220 */ /* 0x020fe20000400000 */
[----:B------:R-:W-:Y:S01]  /*6ac0*/  ISETP.GT.AND P3, PT, R0, 0x60, P1 ;  /* 0x000000600000780c */ /* 0x000fe20000f64270 */
[----:B------:R-:W-:Y:S02]  /*6ad0*/  BSSY B1, `(.L_x_256) ;  /* 0x0000005000017945 */ /* 0x000fe40003800000 */
[----:B------:R-:W-:-:S05]  /*6ae0*/  FFMA R73, R73, R155, R12 ;  /* 0x0000009b49497223 */ /* 0x000fca000000000c */
[----:B------:R0:W-:Y:S05]  /*6af0*/  @P2 STG.E desc[UR36][R6.64+0x184], R73 ;  /* 0x0001844906002986 */ /* 0x0001ea000c101924 */
[----:B------:R-:W-:Y:S05]  /*6b00*/  @!P3 BRA `(.L_x_257) ;  /* 0x000000000004b947 */ /* 0x000fea0003800000 */
[----:B------:R0:W5:Y:S02]  /*6b10*/  LDG.E.LTC128B R177, desc[UR36][R10.64+0x180] ;  /* 0x000180240ab17981 */ /* 0x000164000c1e1920 */
.L_x_257:
[----:B------:R-:W-:Y:S05]  /*6b20*/  BSYNC B1 ;  /* 0x0000000000017941 */ /* 0x000fea0003800000 */
.L_x_256:
[----:B0----5:R-:W-:Y:S01]  /*6b30*/  FMUL R3, R177, R156 ;  /* 0x0000009cb1037220 */ /* 0x021fe20000400000 */
[----:B------:R-:W-:Y:S01]  /*6b40*/  ISETP.GT.AND P2, PT, R0, 0x61, P1 ;  /* 0x000000610000780c */ /* 0x000fe20000f44270 */
[----:B------:R-:W-:Y:S02]  /*6b50*/  BSSY B1, `(.L_x_258) ;  /* 0x0000005000017945 */ /* 0x000fe40003800000 */
[----:B------:R-:W-:-:S05]  /*6b60*/  FFMA R3, R74, R155, R3 ;  /* 0x0000009b4a037223 */ /* 0x000fca0000000003 */
[----:B------:R0:W-:Y:S05]  /*6b70*/  @P3 STG.E desc[UR36][R8.64+0x180], R3 ;  /* 0x0001800308003986 */ /* 0x0001ea000c101924 */
[----:B------:R-:W-:Y:S05]  /*6b80*/  @!P2 BRA `(.L_x_259) ;  /* 0x000000000004a947 */ /* 0x000fea0003800000 */
[----:B------:R0:W5:Y:S02]  /*6b90*/  LDG.E.LTC128B R177, desc[UR36][R10.64+0x184] ;  /* 0x000184240ab17981 */ /* 0x000164000c1e1920 */
.L_x_259:
[----:B------:R-:W-:Y:S05]  /*6ba0*/  BSYNC B1 ;  /* 0x0000000000017941 */ /* 0x000fea0003800000 */
.L_x_258:
[----:B-----5:R-:W-:Y:S01]  /*6bb0*/  FMUL R12, R177, R156 ;  /* 0x0000009cb10c7220 */ /* 0x020fe20000400000 */
[----:B------:R-:W-:Y:S01]  /*6bc0*/  ISETP.GT.AND P3, PT, R0, 0x68, P0 ;  /* 0x000000680000780c */ /* 0x000fe20000764270 */
[----:B------:R-:W-:Y:S02]  /*6bd0*/  BSSY B1, `(.L_x_260) ;  /* 0x0000005000017945 */ /* 0x000fe40003800000 */
[----:B------:R-:W-:-:S05]  /*6be0*/  FFMA R75, R75, R155, R12 ;  /* 0x0000009b4b4b7223 */ /* 0x000fca000000000c */
[----:B------:R0:W-:Y:S05]  /*6bf0*/  @P2 STG.E desc[UR36][R8.64+0x184], R75 ;  /* 0x0001844b08002986 */ /* 0x0001ea000c101924 */
[----:B------:R-:W-:Y:S05]  /*6c00*/  @!P3 BRA `(.L_x_261) ;  /* 0x000000000004b947 */ /* 0x000fea0003800000 */
[----:B------:R0:W5:Y:S02]  /*6c10*/  LDG.E.LTC128B R177, desc[UR36][R4.64+0x1a0] ;  /* 0x0001a02404b17981 */ /* 0x000164000c1e1920 */
.L_x_261:
[----:B------:R-:W-:Y:S05]  /*6c20*/  BSYNC B1 ;  /* 0x0000000000017941 */ /* 0x000fea0003800000 */
.L_x_260:
[----:B0----5:R-:W-:Y:S01]  /*6c30*/  FMUL R3, R177, R156 ;  /* 0x0000009cb1037220 */ /* 0x021fe20000400000 */
[----:B------:R-:W-:Y:S01]  /*6c40*/  ISETP.GT.AND P2, PT, R0, 0x69, P0 ;  /* 0x000000690000780c */ /* 0x000fe20000744270 */
[----:B------:R-:W-:Y:S02]  /*6c50*/  BSSY B1, `(.L_x_262) ;  /* 0x0000005000017945 */ /* 0x000fe40003800000 */
[----:B------:R-:W-:-:S05]  /*6c60*/  FFMA R3, R76, R155, R3 ;  /* 0x0000009b4c037223 */ /* 0x000fca0000000003 */
[----:B------:R0:W-:Y:S05]  /*6c70*/  @P3 STG.E desc[UR36][R6.64+0x1a0], R3 ;  /* 0x0001a00306003986 */ /* 0x0001ea000c101924 */
[----:B------:R-:W-:Y:S05]  /*6c80*/  @!P2 BRA `(.L_x_263) ;  /* 0x000000000004a947 */ /* 0x000fea0003800000 */
[----:B------:R0:W5:Y:S02]  /*6c90*/  LDG.E.LTC128B R177, desc[UR36][R4.64+0x1a4] ;  /* 0x0001a42404b17981 */ /* 0x000164000c1e1920 */
.L_x_263:
[----:B------:R-:W-:Y:S05]  /*6ca0*/  BSYNC B1 ;  /* 0x0000000000017941 */ /* 0x000fea0003800000 */
.L_x_262:
[----:B-----5:R-:W-:Y:S01]  /*6cb0*/  FMUL R12, R177, R156 ;  /* 0x0000009cb10c7220 */ /* 0x020fe20000400000 */
[----:B------:R-:W-:Y:S01]  /*6cc0*/  ISETP.GT.AND P3, PT, R0, 0x68, P1 ;  /* 0x000000680000780c */ /* 0x000fe20000f64270 */
[----:B------:R-:W-:Y:S02]  /*6cd0*/  BSSY B1, `(.L_x_264) ;  /* 0x0000005000017945 */ /* 0x000fe40003800000 */
[----:B------:R-:W-:-:S05]  /*6ce0*/  FFMA R77, R77, R155, R12 ;  /* 0x0000009b4d4d7223 */ /* 0x000fca000000000c */
[----:B------:R0:W-:Y:S05]  /*6cf0*/  @P2 STG.E desc[UR36][R6.64+0x1a4], R77 ;  /* 0x0001a44d06002986 */ /* 0x0001ea000c101924 */
[----:B------:R-:W-:Y:S05]  /*6d00*/  @!P3 BRA `(.L_x_265) ;  /* 0x000000000004b947 */ /* 0x000fea0003800000 */
[----:B------:R0:W5:Y:S02]  /*6d10*/  LDG.E.LTC128B R177, desc[UR36][R10.64+0x1a0] ;  /* 0x0001a0240ab17981 */ /* 0x000164000c1e1920 */
.L_x_265:
[----:B------:R-:W-:Y:S05]  /*6d20*/  BSYNC B1 ;  /* 0x0000000000017941 */ /* 0x000fea0003800000 */
.L_x_264:
[----:B0----5:R-:W-:Y:S01]  /*6d30*/  FMUL R3, R177, R156 ;  /* 0x0000009cb1037220 */ /* 0x021fe20000400000 */
[----:B------:R-:W-:Y:S01]  /*6d40*/  ISETP.GT.AND P2, PT, R0, 0x69, P1 ;  /* 0x000000690000780c */ /* 0x000fe20000f44270 */
[----:B------:R-:W-:Y:S02]  /*6d50*/  BSSY B1, `(.L_x_266) ;  /* 0x0000005000017945 */ /* 0x000fe40003800000 */
[----:B------:R-:W-:-:S05]  /*6d60*/  FFMA R3, R78, R155, R3 ;  /* 0x0000009b4e037223 */ /* 0x000fca0000000003 */
[----:B------:R0:W-:Y:S05]  /*6d70*/  @P3 STG.E desc[UR36][R8.64+0x1a0], R3 ;  /* 0x0001a00308003986 */ /* 0x0001ea000c101924 */
[----:B------:R-:W-:Y:S05]  /*6d80*/  @!P2 BRA `(.L_x_267) ;  /* 0x000000000004a947 */ /* 0x000fea0003800000 */
[----:B------:R0:W5:Y:S02]  /*6d90*/  LDG.E.LTC128B R177, desc[UR36][R10.64+0x1a4] ;  /* 0x0001a4240ab17981 */ /* 0x000164000c1e1920 */
.L_x_267:
[----:B------:R-:W-:Y:S05]  /*6da0*/  BSYNC B1 ;  /* 0x0000000000017941 */ /* 0x000fea0003800000 */
.L_x_266:
[----:B-----5:R-:W-:Y:S01]  /*6db0*/  FMUL R12, R177, R156 ;  /* 0x0000009cb10c7220 */ /* 0x020fe20000400000 */
[----:B------:R-:W-:Y:S01]  /*6dc0*/  ISETP.GT.AND P3, PT, R0, 0x70, P0 ;  /* 0x000000700000780c */ /* 0x000fe20000764270 */
[----:B------:R-:W-:Y:S02]  /*6dd0*/  BSSY B1, `(.L_x_268) ;  /* 0x0000005000017945 */ /* 0x000fe40003800000 */
[----:B------:R-:W-:-:S05]  /*6de0*/  FFMA R79, R79, R155, R12 ;  /* 0x0000009b4f4f7223 */ /* 0x000fca000000000c */
[----:B------:R0:W-:Y:S05]  /*6df0*/  @P2 STG.E desc[UR36][R8.64+0x1a4], R79 ;  /* 0x0001a44f08002986 */ /* 0x0001ea000c101924 */
[----:B------:R-:W-:Y:S05]  /*6e00*/  @!P3 BRA `(.L_x_269) ;  /* 0x000000000004b947 */ /* 0x000fea0003800000 */
[----:B------:R0:W5:Y:S02]  /*6e10*/  LDG.E.LTC128B R177, desc[UR36][R4.64+0x1c0] ;  /* 0x0001c02404b17981 */ /* 0x000164000c1e1920 */
.L_x_269:
[----:B------:R-:W-:Y:S05]  /*6e20*/  BSYNC B1 ;  /* 0x0000000000017941 */ /* 0x000fea0003800000 */
.L_x_268:
[----:B0----5:R-:W-:Y:S01]  /*6e30*/  FMUL R3, R177, R156 ;  /* 0x0000009cb1037220 */ /* 0x021fe20000400000 */
[----:B------:R-:W-:Y:S01]  /*6e40*/  ISETP.GT.AND P2, PT, R0, 0x71, P0 ;  /* 0x000000710000780c */ /* 0x000fe20000744270 */
[----:B------:R-:W-:Y:S02]  /*6e50*/  BSSY B1, `(.L_x_270) ;  /* 0x0000005000017945 */ /* 0x000fe40003800000 */
[----:B------:R-:W-:-:S05]  /*6e60*/  FFMA R3, R80, R155, R3 ;  /* 0x0000009b50037223 */ /* 0x000fca0000000003 */
[----:B------:R0:W-:Y:S05]  /*6e70*/  @P3 STG.E desc[UR36][R6.64+0x1c0], R3 ;  /* 0x0001c00306003986 */ /* 0x0001ea000c101924 */
[----:B------:R-:W-:Y:S05]  /*6e80*/  @!P2 BRA `(.L_x_271) ;  /* 0x000000000004a947 */ /* 0x000fea0003800000 */
[----:B------:R0:W5:Y:S02]  /*6e90*/  LDG.E.LTC128B R177, desc[UR36][R4.64+0x1c4] ;  /* 0x0001c42404b17981 */ /* 0x000164000c1e1920 */
.L_x_271:
[----:B------:R-:W-:Y:S05]  /*6ea0*/  BSYNC B1 ;  /* 0x0000000000017941 */ /* 0x000fea0003800000 */
.L_x_270:
[----:B-----5:R-:W-:Y:S01]  /*6eb0*/  FMUL R12, R177, R156 ;  /* 0x0000009cb10c7220 */ /* 0x020fe20000400000 */
[----:B------:R-:W-:Y:S01]  /*6ec0*/  ISETP.GT.AND P3, PT, R0, 0x70, P1 ;  /* 0x000000700000780c */ /* 0x000fe20000f64270 */
[----:B------:R-:W-:Y:S02]  /*6ed0*/  BSSY B1, `(.L_x_272) ;  /* 0x0000005000017945 */ /* 0x000fe40003800000 */
[----:B------:R-:W-:-:S05]  /*6ee0*/  FFMA R81, R81, R155, R12 ;  /* 0x0000009b51517223 */ /* 0x000fca000000000c */
[----:B------:R0:W-:Y:S05]  /*6ef0*/  @P2 STG.E desc[UR36][R6.64+0x1c4], R81 ;  /* 0x0001c45106002986 */ /* 0x0001ea000c101924 */
[----:B------:R-:W-:Y:S05]  /*6f00*/  @!P3 BRA `(.L_x_273) ;  /* 0x000000000004b947 */ /* 0x000fea0003800000 */
[----:B------:R0:W5:Y:S02]  /*6f10*/  LDG.E.LTC128B R177, desc[UR36][R10.64+0x1c0] ;  /* 0x0001c0240ab17981 */ /* 0x000164000c1e1920 */
.L_x_273:
[----:B------:R-:W-:Y:S05]  /*6f20*/  BSYNC B1 ;  /* 0x0000000000017941 */ /* 0x000fea0003800000 */
.L_x_272:
[----:B0----5:R-:W-:Y:S01]  /*6f30*/  FMUL R3, R177, R156 ;  /* 0x0000009cb1037220 */ /* 0x021fe20000400000 */
[----:B------:R-:W-:Y:S01]  /*6f40*/  ISETP.GT.AND P2, PT, R0, 0x71, P1 ;  /* 0x000000710000780c */ /* 0x000fe20000f44270 */
[----:B------:R-:W-:Y:S02]  /*6f50*/  BSSY B1, `(.L_x_274) ;  /* 0x0000005000017945 */ /* 0x000fe40003800000 */
[----:B------:R-:W-:-:S05]  /*6f60*/  FFMA R3, R82, R155, R3 ;  /* 0x0000009b52037223 */ /* 0x000fca0000000003 */
[----:B------:R0:W-:Y:S05]  /*6f70*/  @P3 STG.E desc[UR36][R8.64+0x1c0], R3 ;  /* 0x0001c00308003986 */ /* 0x0001ea000c101924 */
[----:B------:R-:W-:Y:S05]  /*6f80*/  @!P2 BRA `(.L_x_275) ;  /* 0x000000000004a947 */ /* 0x000fea0003800000 */
[----:B------:R0:W5:Y:S02]  /*6f90*/  LDG.E.LTC128B R177, desc[UR36][R10.64+0x1c4] ;  /* 0x0001c4240ab17981 */ /* 0x000164000c1e1920 */
.L_x_275:
[----:B------:R-:W-:Y:S05]  /*6fa0*/  BSYNC B1 ;  /* 0x0000000000017941 */ /* 0x000fea0003800000 */
.L_x_274:
[----:B-----5:R-:W-:Y:S01]  /*6fb0*/  FMUL R12, R177, R156 ;  /* 0x0000009cb10c7220 */ /* 0x020fe20000400000 */
[----:B------:R-:W-:Y:S01]  /*6fc0*/  ISETP.GT.AND P3, PT, R0, 0x78, P0 ;  /* 0x000000780000780c */ /* 0x000fe20000764270 */
[----:B------:R-:W-:Y:S02]  /*6fd0*/  BSSY B1, `(.L_x_276) ;  /* 0x0000005000017945 */ /* 0x000fe40003800000 */
[----:B------:R-:W-:-:S05]  /*6fe0*/  FFMA R83, R83, R155, R12 ;  /* 0x0000009b53537223 */ /* 0x000fca000000000c */
[----:B------:R0:W-:Y:S05]  /*6ff0*/  @P2 STG.E desc[UR36][R8.64+0x1c4], R83 ;  /* 0x0001c45308002986 */ /* 0x0001ea000c101924 */
[----:B------:R-:W-:Y:S05]  /*7000*/  @!P3 BRA `(.L_x_277) ;  /* 0x000000000004b947 */ /* 0x000fea0003800000 */
[----:B------:R0:W5:Y:S02]  /*7010*/  LDG.E.LTC128B R177, desc[UR36][R4.64+0x1e0] ;  /* 0x0001e02404b17981 */ /* 0x000164000c1e1920 */
.L_x_277:
[----:B------:R-:W-:Y:S05]  /*7020*/  BSYNC B1 ;  /* 0x0000000000017941 */ /* 0x000fea0003800000 */
.L_x_276:
[----:B0----5:R-:W-:Y:S01]  /*7030*/  FMUL R3, R177, R156 ;  /* 0x0000009cb1037220 */ /* 0x021fe20000400000 */
[----:B------:R-:W-:Y:S01]  /*7040*/  ISETP.GT.AND P0, PT, R0, 0x79, P0 ;  /* 0x000000790000780c */ /* 0x000fe20000704270 */
[----:B------:R-:W-:Y:S02]  /*7050*/  BSSY B1, `(.L_x_278) ;  /* 0x0000005000017945 */ /* 0x000fe40003800000 */
[----:B------:R-:W-:-:S05]  /*7060*/  FFMA R3, R84, R155, R3 ;  /* 0x0000009b54037223 */ /* 0x000fca0000000003 */
[----:B------:R0:W-:Y:S05]  /*7070*/  @P3 STG.E desc[UR36][R6.64+0x1e0], R3 ;  /* 0x0001e00306003986 */ /* 0x0001ea000c101924 */
[----:B------:R-:W-:Y:S05]  /*7080*/  @!P0 BRA `(.L_x_279) ;  /* 0x0000000000048947 */ /* 0x000fea0003800000 */
[----:B------:R0:W5:Y:S02]  /*7090*/  LDG.E.LTC128B R177, desc[UR36][R4.64+0x1e4] ;  /* 0x0001e42404b17981 */ /* 0x000164000c1e1920 */
.L_x_279:
[----:B------:R-:W-:Y:S05]  /*70a0*/  BSYNC B1 ;  /* 0x0000000000017941 */ /* 0x000fea0003800000 */
.L_x_278:
[----:B0-2--5:R-:W-:Y:S01]  /*70b0*/  FMUL R4, R177, R156 ;  /* 0x0000009cb1047220 */ /* 0x025fe20000400000 */
[----:B------:R-:W-:Y:S01]  /*70c0*/  ISETP.GT.AND P2, PT, R0, 0x78, P1 ;  /* 0x000000780000780c */ /* 0x000fe20000f44270 */
[----:B------:R-:W-:Y:S02]  /*70d0*/  BSSY B1, `(.L_x_280) ;  /* 0x0000005000017945 */ /* 0x000fe40003800000 */
[----:B------:R-:W-:-:S05]  /*70e0*/  FFMA R85, R85, R155, R4 ;  /* 0x0000009b55557223 */ /* 0x000fca0000000004 */
[----:B------:R0:W-:Y:S05]  /*70f0*/  @P0 STG.E desc[UR36][R6.64+0x1e4], R85 ;  /* 0x0001e45506000986 */ /* 0x0001ea000c101924 */
[----:B------:R-:W-:Y:S05]  /*7100*/  @!P2 BRA `(.L_x_281) ;  /* 0x000000000004a947 */ /* 0x000fea0003800000 */
[----:B------:R2:W5:Y:S02]  /*7110*/  LDG.E.LTC128B R177, desc[UR36][R10.64+0x1e0] ;  /* 0x0001e0240ab17981 */ /* 0x000564000c1e1920 */
.L_x_281:
[----:B------:R-:W-:Y:S05]  /*7120*/  BSYNC B1 ;  /* 0x0000000000017941 */ /* 0x000fea0003800000 */
.L_x_280:
[----:B-----5:R-:W-:Y:S01]  /*7130*/  FMUL R3, R177, R156 ;  /* 0x0000009cb1037220 */ /* 0x020fe20000400000 */
[----:B------:R-:W-:Y:S01]  /*7140*/  @P2 IMAD.MOV.U32 R4, RZ, RZ, R8 ;  /* 0x000000ffff042224 */ /* 0x000fe200078e0008 */
[----:B------:R-:W-:Y:S01]  /*7150*/  ISETP.GT.AND P1, PT, R0, 0x79, P1 ;  /* 0x000000790000780c */ /* 0x000fe20000f24270 */
[----:B------:R-:W-:Y:S02]  /*7160*/  @P2 IMAD.MOV.U32 R5, RZ, RZ, R9 ;  /* 0x000000ffff052224 */ /* 0x000fe400078e0009 */
[----:B------:R-:W-:Y:S01]  /*7170*/  FFMA R3, R86, R155, R3 ;  /* 0x0000009b56037223 */ /* 0x000fe20000000003 */
[----:B------:R-:W-:Y:S04]  /*7180*/  BSSY B1, `(.L_x_282) ;  /* 0x0000004000017945 */ /* 0x000fe80003800000 */
[----:B------:R0:W-:Y:S05]  /*7190*/  @P2 STG.E desc[UR36][R4.64+0x1e0], R3 ;  /* 0x0001e00304002986 */ /* 0x0001ea000c101924 */
[----:B------:R-:W-:Y:S05]  /*71a0*/  @!P1 BRA `(.L_x_283) ;  /* 0x0000000000049947 */ /* 0x000fea0003800000 */
[----:B------:R0:W5:Y:S02]  /*71b0*/  LDG.E.LTC128B R177, desc[UR36][R10.64+0x1e4] ;  /* 0x0001e4240ab17981 */ /* 0x000164000c1e1920 */
.L_x_283:
[----:B------:R-:W-:Y:S05]  /*71c0*/  BSYNC B1 ;  /* 0x0000000000017941 */ /* 0x000fea0003800000 */
.L_x_282:
[----:B-----5:R-:W-:-:S04]  /*71d0*/  FMUL R0, R177, R156 ;  /* 0x0000009cb1007220 */ /* 0x020fc80000400000 */
[----:B------:R-:W-:Y:S01]  /*71e0*/  FFMA R87, R87, R155, R0 ;  /* 0x0000009b57577223 */ /* 0x000fe20000000000 */
[----:B------:R-:W-:Y:S06]  /*71f0*/  @!P1 BRA `(.L_x_284) ;  /* 0x0000001c002c9947 */ /* 0x000fec0003800000 */
[----:B------:R0:W-:Y:S01]  /*7200*/  STG.E desc[UR36][R8.64+0x1e4], R87 ;  /* 0x0001e45708007986 */ /* 0x0001e2000c101924 */
[----:B------:R-:W-:Y:S05]  /*7210*/  BRA `(.L_x_284) ;  /* 0x0000001c00247947 */ /* 0x000fea0003800000 */
.L_x_33:
[----:B------:R-:W-:Y:S01]  /*7220*/  ULDC.64 UR4, c[0x0][0x5c0] ;  /* 0x0001700000047ab9 */ /* 0x000fe20000000a00 */
[----:B------:R-:W-:Y:S01]  /*7230*/  ISETP.GT.AND P4, PT, R0, 0x1, P0 ;  /* 0x000000010000780c */ /* 0x000fe20000784270 */
[-C--:B------:R-:W-:Y:S01]  /*7240*/  FMUL R13, R88, R155.reuse ;  /* 0x0000009b580d7220 */ /* 0x080fe20000400000 */
[C---:B------:R-:W-:Y:S01]  /*7250*/  LEA R8, P1, R170.reuse, UR4, 0x2 ;  /* 0x00000004aa087c11 */ /* 0x040fe2000f8210ff */
[-C--:B------:R-:W-:Y:S01]  /*7260*/  FMUL R89, R89, R155.reuse ;  /* 0x0000009b59597220 */ /* 0x080fe20000400000 */
[----:B------:R-:W-:Y:S01]  /*7270*/  ISETP.GT.AND P2, PT, R3, 0x8, PT ;  /* 0x000000080300780c */ /* 0x000fe20003f44270 */
[-C--:B------:R-:W-:Y:S01]  /*7280*/  FMUL R91, R91, R155.reuse ;  /* 0x0000009b5b5b7220 */ /* 0x080fe20000400000 */
[----:B------:R-:W-:Y:S01]  /*7290*/  LEA.HI.X R9, R170, UR5, R173, 0x2, P1 ;  /* 0x00000005aa097c11 */ /* 0x000fe200088f14ad */
[-C--:B------:R-:W-:Y:S01]  /*72a0*/  FMUL R15, R92, R155.reuse ;  /* 0x0000009b5c0f7220 */ /* 0x080fe20000400000 */
[----:B------:R-:W-:Y:S01]  /*72b0*/  SHF.L.U32 R7, R4, 0x5, RZ ;  /* 0x0000000504077819 */ /* 0x000fe200000006ff */
[-C--:B------:R-:W-:Y:S01]  /*72c0*/  FMUL R93, R93, R155.reuse ;  /* 0x0000009b5d5d7220 */ /* 0x080fe20000400000 */
[C---:B------:R-:W-:Y:S01]  /*72d0*/  ISETP.GT.AND P1, PT, R0.reuse, RZ, P2 ;  /* 0x000000ff0000720c */ /* 0x040fe20001724270 */
[----:B------:R0:W-:Y:S01]  /*72e0*/  @P3 STG.E desc[UR36][R8.64], R13 ;  /* 0x0000000d08003986 */ /* 0x0001e2000c101924 */
[----:B------:R-:W-:Y:S01]  /*72f0*/  ISETP.GT.AND P3, PT, R0, 0x1, P2 ;  /* 0x000000010000780c */ /* 0x000fe20001764270 */
[-C--:B------:R-:W-:Y:S01]  /*7300*/  FMUL R21, R94, R155.reuse ;  /* 0x0000009b5e157220 */ /* 0x080fe20000400000 */
[----:B------:R-:W-:Y:S01]  /*7310*/  SHF.L.U64.HI R6, R4, 0x5, R5 ;  /* 0x0000000504067819 */ /* 0x000fe20000010205 */
[----:B------:R-:W-:Y:S01]  /*7320*/  @P4 STG.E desc[UR36][R8.64+0x4], R89 ;  /* 0x0000045908004986 */ /* 0x000fe2000c101924 */
[----:B------:R-:W-:Y:S01]  /*7330*/  IADD3 R10, P5, R7, R8, RZ ;  /* 0x00000008070a7210 */ /* 0x000fe20007fbe0ff */
[-C--:B------:R-:W-:Y:S01]  /*7340*/  FMUL R95, R95, R155.reuse ;  /* 0x0000009b5f5f7220 */ /* 0x080fe20000400000 */
[----:B------:R-:W-:Y:S01]  /*7350*/  ISETP.GT.AND P4, PT, R0, 0x8, P0 ;  /* 0x000000080000780c */ /* 0x000fe20000784270 */
[-C--:B------:R-:W-:Y:S01]  /*7360*/  FMUL R97, R97, R155.reuse ;  /* 0x0000009b61617220 */ /* 0x080fe20000400000 */
[-C--:B------:R-:W-:Y:S01]  /*7370*/  FMUL R99, R99, R155.reuse ;  /* 0x0000009b63637220 */ /* 0x080fe20000400000 */
[----:B------:R-:W-:Y:S01]  /*7380*/  IMAD.X R11, R6, 0x1, R9, P5 ;  /* 0x00000001060b7824 */ /* 0x000fe200028e0609 */
[----:B------:R-:W-:Y:S01]  /*7390*/  ISETP.GT.AND P5, PT, R0, 0x9, P0 ;  /* 0x000000090000780c */ /* 0x000fe200007a4270 */
[-C--:B0-----:R-:W-:Y:S01]  /*73a0*/  FMUL R13, R90, R155.reuse ;  /* 0x0000009b5a0d7220 */ /* 0x081fe20000400000 */
[-C--:B------:R-:W-:Y:S01]  /*73b0*/  FMUL R101, R101, R155.reuse ;  /* 0x0000009b65657220 */ /* 0x080fe20000400000 */
[-C--:B------:R-:W-:Y:S01]  /*73c0*/  FMUL R103, R103, R155.reuse ;  /* 0x0000009b67677220 */ /* 0x080fe20000400000 */
[-C--:B------:R-:W-:Y:S01]  /*73d0*/  FMUL R105, R105, R155.reuse ;  /* 0x0000009b69697220 */ /* 0x080fe20000400000 */
[-C--:B------:R-:W-:Y:S01]  /*73e0*/  FMUL R107, R107, R155.reuse ;  /* 0x0000009b6b6b7220 */ /* 0x080fe20000400000 */
[----:B------:R0:W-:Y:S01]  /*73f0*/  @P1 STG.E desc[UR36][R10.64], R13 ;  /* 0x0000000d0a001986 */ /* 0x0001e2000c101924 */
[C---:B------:R-:W-:Y:S01]  /*7400*/  ISETP.GT.AND P1, PT, R0.reuse, 0x8, P2 ;  /* 0x000000080000780c */ /* 0x040fe20001724270 */
[-C--:B------:R-:W-:Y:S01]  /*7410*/  FMUL R109, R109, R155.reuse ;  /* 0x0000009b6d6d7220 */ /* 0x080fe20000400000 */
[-C--:B------:R-:W-:Y:S01]  /*7420*/  FMUL R111, R111, R155.reuse ;  /* 0x0000009b6f6f7220 */ /* 0x080fe20000400000 */
[----:B------:R-:W-:Y:S01]  /*7430*/  @P3 STG.E desc[UR36][R10.64+0x4], R91 ;  /* 0x0000045b0a003986 */ /* 0x000fe2000c101924 */
[C---:B------:R-:W-:Y:S01]  /*7440*/  ISETP.GT.AND P3, PT, R0.reuse, 0x9, P2 ;  /* 0x000000090000780c */ /* 0x040fe20001764270 */
[-C--:B------:R-:W-:Y:S01]  /*7450*/  FMUL R113, R113, R155.reuse ;  /* 0x0000009b71717220 */ /* 0x080fe20000400000 */
[-C--:B------:R-:W-:Y:S01]  /*7460*/  FMUL R115, R115, R155.reuse ;  /* 0x0000009b73737220 */ /* 0x080fe20000400000 */
[----:B------:R1:W-:Y:S01]  /*7470*/  @P4 STG.E desc[UR36][R8.64+0x20], R15 ;  /* 0x0000200f08004986 */ /* 0x0003e2000c101924 */
[C---:B------:R-:W-:Y:S01]  /*7480*/  ISETP.GT.AND P4, PT, R0.reuse, 0x10, P0 ;  /* 0x000000100000780c */ /* 0x040fe20000784270 */
[-C--:B------:R-:W-:Y:S01]  /*7490*/  FMUL R117, R117, R155.reuse ;  /* 0x0000009b75757220 */ /* 0x080fe20000400000 */
[-C--:B------:R-:W-:Y:S01]  /*74a0*/  FMUL R119, R119, R155.reuse ;  /* 0x0000009b77777220 */ /* 0x080fe20000400000 */
[----:B------:R-:W-:Y:S01]  /*74b0*/  @P5 STG.E desc[UR36][R8.64+0x24], R93 ;  /* 0x0000245d08005986 */ /* 0x000fe2000c101924 */
[----:B------:R-:W-:Y:S01]  /*74c0*/  ISETP.GT.AND P5, PT, R0, 0x11, P0 ;  /* 0x000000110000780c */ /* 0x000fe200007a4270 */
[-C--:B0-----:R-:W-:Y:S01]  /*74d0*/  FMUL R13, R96, R155.reuse ;  /* 0x0000009b600d7220 */ /* 0x081fe20000400000 */
[-C--:B------:R-:W-:Y:S01]  /*74e0*/  FMUL R121, R121, R155.reuse ;  /* 0x0000009b79797220 */ /* 0x080fe20000400000 */
[----:B------:R0:W-:Y:S01]  /*74f0*/  @P1 STG.E desc[UR36][R10.64+0x20], R21 ;  /* 0x000020150a001986 */ /* 0x0001e2000c101924 */
[C---:B------:R-:W-:Y:S01]  /*7500*/  ISETP.GT.AND P1, PT, R0.reuse, 0x10, P2 ;  /* 0x000000100000780c */ /* 0x040fe20001724270 */
[-C--:B------:R-:W-:Y:S01]  /*7510*/  FMUL R123, R123, R155.reuse ;  /* 0x0000009b7b7b7220 */ /* 0x080fe20000400000 */
[-C--:B------:R-:W-:Y:S01]  /*7520*/  FMUL R125, R125, R155.reuse ;  /* 0x0000009b7d7d7220 */ /* 0x080fe20000400000 */
[----:B------:R-:W-:Y:S01]  /*7530*/  @P3 STG.E desc[UR36][R10.64+0x24], R95 ;  /* 0x0000245f0a003986 */ /* 0x000fe2000c101924 */
[----:B------:R-:W-:Y:S01]  /*7540*/  ISETP.GT.AND P3, PT, R0, 0x11, P2 ;  /* 0x000000110000780c */ /* 0x000fe20001764270 */
[-C--:B-1----:R-:W-:Y:S01]  /*7550*/  FMUL R15, R98, R155.reuse ;  /* 0x0000009b620f7220 */ /* 0x082fe20000400000 */
        /* <DEDUP_REMOVED lines=26> */
[----:B------:R-:W-:Y:S01]  /*7700*/  ISETP.GT.AND P1, PT, R0, 0x20, P2 ;  /* 0x000000200000780c */ /* 0x000fe20001724270 */
[-C--:B------:R-:W-:Y:S01]  /*7710*/  FMUL R147, R147, R155.reuse ;  /* 0x0000009b93937220 */ /* 0x080fe20000400000 */
[----:B------:R-:W-:Y:S01]  /*7720*/  IMAD.SHL.U32 R23, R4, 0x200, RZ ;  /* 0x0000020004177824 */ /* 0x000fe200078e00ff */
[----:B------:R-:W-:Y:S01]  /*7730*/  @P3 STG.E desc[UR36][R10.64+0x64], R103 ;  /* 0x000064670a003986 */ /* 0x000fe2000c101924 */
[----:B------:R-:W-:Y:S01]  /*7740*/  ISETP.GT.AND P3, PT, R0, 0x21, P2 ;  /* 0x000000210000780c */ /* 0x000fe20001764270 */
[-C--:B-1----:R-:W-:Y:S01]  /*7750*/  FMUL R21, R106, R155.reuse ;  /* 0x0000009b6a157220 */ /* 0x082fe20000400000 */
[-C--:B------:R-:W-:Y:S01]  /*7760*/  FMUL R149, R149, R155.reuse ;  /* 0x0000009b95957220 */ /* 0x080fe20000400000 */
[----:B------:R1:W-:Y:S01]  /*7770*/  @P4 STG.E desc[UR36][R8.64+0x80], R15 ;  /* 0x0000800f08004986 */ /* 0x0003e2000c101924 */
[----:B------:R-:W-:Y:S01]  /*7780*/  ISETP.GT.AND P4, PT, R0, 0x28, P0 ;  /* 0x000000280000780c */ /* 0x000fe20000784270 */
[-C--:B------:R-:W-:Y:S01]  /*7790*/  FMUL R151, R151, R155.reuse ;  /* 0x0000009b97977220 */ /* 0x080fe20000400000 */
[----:B------:R-:W-:Y:S01]  /*77a0*/  SHF.L.U64.HI R5, R4, 0x9, R5 ;  /* 0x0000000904057819 */ /* 0x000fe20000010205 */
        /* <DEDUP_REMOVED lines=86> */
[----:B------:R-:W-:-:S02]  /*7d10*/  FMUL R87, R87, R155 ;  /* 0x0000009b57577220 */ /* 0x000fc40000400000 */
[----:B------:R-:W-:Y:S01]  /*7d20*/  @P3 STG.E desc[UR36][R10.64+0x124], R127 ;  /* 0x0001247f0a003986 */ /* 0x000fe2000c101924 */
[----:B------:R-:W-:Y:S01]  /*7d30*/  ISETP.GT.AND P3, PT, R0, 0x51, P2 ;  /* 0x000000510000780c */ /* 0x000fe20001764270 */
[----:B-1----:R-:W-:Y:S02]  /*7d40*/  FMUL R21, R130, R155 ;  /* 0x0000009b82157220 */ /* 0x002fe40000400000 */
[----:B------:R1:W-:Y:S01]  /*7d50*/  @P4 STG.E desc[UR36][R8.64+0x140], R15 ;  /* 0x0001400f08004986 */ /* 0x0003e2000c101924 */
[----:B------:R-:W-:-:S03]  /*7d60*/  ISETP.GT.AND P4, PT, R0, 0x58, P0 ;  /* 0x000000580000780c */ /* 0x000fc60000784270 */
[----:B------:R-:W-:Y:S01]  /*7d70*/  @P5 STG.E desc[UR36][R8.64+0x144], R129 ;  /* 0x0001448108005986 */ /* 0x000fe2000c101924 */
[----:B------:R-:W-:Y:S01]  /*7d80*/  ISETP.GT.AND P5, PT, R0, 0x59, P0 ;  /* 0x000000590000780c */ /* 0x000fe200007a4270 */
[----:B0-----:R-:W-:Y:S02]  /*7d90*/  FMUL R13, R132, R155 ;  /* 0x0000009b840d7220 */ /* 0x001fe40000400000 */
[----:B------:R0:W-:Y:S01]  /*7da0*/  @P1 STG.E desc[UR36][R10.64+0x140], R21 ;  /* 0x000140150a001986 */ /* 0x0001e2000c101924 */
[----:B------:R-:W-:-:S03]  /*7db0*/  ISETP.GT.AND P1, PT, R0, 0x58, P2 ;  /* 0x000000580000780c */ /* 0x000fc60001724270 */
        /* <DEDUP_REMOVED lines=32> */
[-C--:B-1----:R-:W-:Y:S02]  /*7fc0*/  FMUL R15, R146, R155.reuse ;  /* 0x0000009b920f7220 */ /* 0x082fe40000400000 */
[----:B------:R1:W-:Y:S01]  /*7fd0*/  @P4 STG.E desc[UR36][R8.64+0x1c0], R13 ;  /* 0x0001c00d08004986 */ /* 0x0003e2000c101924 */
[C---:B------:R-:W-:Y:S02]  /*7fe0*/  ISETP.GT.AND P4, PT, R0.reuse, 0x78, P0 ;  /* 0x000000780000780c */ /* 0x040fe40000784270 */
[----:B------:R-:W-:Y:S01]  /*7ff0*/  ISETP.GT.AND P0, PT, R0, 0x79, P0 ;  /* 0x000000790000780c */ /* 0x000fe20000704270 */
[----:B------:R-:W-:Y:S01]  /*8000*/  @P5 STG.E desc[UR36][R8.64+0x1c4], R145 ;  /* 0x0001c49108005986 */ /* 0x000fe2000c101924 */
[----:B0-----:R-:W-:-:S03]  /*8010*/  FMUL R21, R148, R155 ;  /* 0x0000009b94157220 */ /* 0x001fc60000400000 */
[----:B------:R0:W-:Y:S01]  /*8020*/  @P1 STG.E desc[UR36][R10.64+0x1c0], R15 ;  /* 0x0001c00f0a001986 */ /* 0x0001e2000c101924 */
[----:B------:R-:W-:-:S03]  /*8030*/  ISETP.GT.AND P1, PT, R3, 0x80, PT ;  /* 0x000000800300780c */ /* 0x000fc60003f24270 */
[----:B------:R-:W-:Y:S01]  /*8040*/  @P3 STG.E desc[UR36][R10.64+0x1c4], R147 ;  /* 0x0001c4930a003986 */ /* 0x000fe2000c101924 */
[C---:B------:R-:W-:Y:S02]  /*8050*/  ISETP.GT.AND P3, PT, R0.reuse, 0x78, P2 ;  /* 0x000000780000780c */ /* 0x040fe40001764270 */
[----:B------:R-:W-:Y:S01]  /*8060*/  ISETP.GT.AND P2, PT, R0, 0x79, P2 ;  /* 0x000000790000780c */ /* 0x000fe20001744270 */
[----:B------:R-:W-:Y:S01]  /*8070*/  @P4 STG.E desc[UR36][R8.64+0x1e0], R21 ;  /* 0x0001e01508004986 */ /* 0x000fe2000c101924 */
[----:B------:R-:W-:-:S03]  /*8080*/  IADD3 R12, P4, P5, R7, R8, R23 ;  /* 0x00000008070c7210 */ /* 0x000fc60007d9e017 */
[----:B------:R2:W-:Y:S01]  /*8090*/  @P0 STG.E desc[UR36][R8.64+0x1e4], R149 ;  /* 0x0001e49508000986 */ /* 0x0005e2000c101924 */
[----:B------:R-:W-:Y:S01]  /*80a0*/  ISETP.GT.AND P0, PT, R3, 0x88, PT ;  /* 0x000000880300780c */ /* 0x000fe20003f04270 */
[----:B------:R-:W-:Y:S01]  /*80b0*/  FMUL R3, R150, R155 ;  /* 0x0000009b96037220 */ /* 0x000fe20000400000 */
[----:B-1----:R-:W-:Y:S01]  /*80c0*/  IADD3.X R13, R6, R9, R5, P4, P5 ;  /* 0x00000009060d7210 */ /* 0x002fe200027ea405 */
[----:B0-----:R-:W-:Y:S01]  /*80d0*/  FMUL R15, R24, R155 ;  /* 0x0000009b180f7220 */ /* 0x001fe20000400000 */
[C---:B------:R-:W-:Y:S02]  /*80e0*/  ISETP.GT.AND P4, PT, R0.reuse, RZ, P1 ;  /* 0x000000ff0000720c */ /* 0x040fe40000f84270 */
[----:B------:R-:W-:Y:S01]  /*80f0*/  IADD3 R4, P5, R23, R8, RZ ;  /* 0x0000000817047210 */ /* 0x000fe20007fbe0ff */
[----:B------:R0:W-:Y:S01]  /*8100*/  @P3 STG.E desc[UR36][R10.64+0x1e0], R3 ;  /* 0x0001e0030a003986 */ /* 0x0001e2000c101924 */
[C---:B------:R-:W-:Y:S02]  /*8110*/  ISETP.GT.AND P3, PT, R0.reuse, 0x1, P1 ;  /* 0x000000010000780c */ /* 0x040fe40000f64270 */
[----:B------:R-:W-:Y:S01]  /*8120*/  IADD3.X R5, R5, R9, RZ, P5, !PT ;  /* 0x0000000905057210 */ /* 0x000fe20002ffe4ff */
[----:B------:R1:W-:Y:S01]  /*8130*/  @P2 STG.E desc[UR36][R10.64+0x1e4], R151 ;  /* 0x0001e4970a002986 */ /* 0x0003e2000c101924 */
[----:B------:R-:W-:-:S02]  /*8140*/  ISETP.GT.AND P2, PT, R0, RZ, P0 ;  /* 0x000000ff0000720c */ /* 0x000fc40000744270 */
[----:B------:R-:W-:-:S03]  /*8150*/  ISETP.GT.AND P5, PT, R0, 0x1, P0 ;  /* 0x000000010000780c */ /* 0x000fc600007a4270 */
[----:B------:R3:W-:Y:S01]  /*8160*/  @P4 STG.E desc[UR36][R4.64], R15 ;  /* 0x0000000f04004986 */ /* 0x0007e2000c101924 */
[CC--:B--2---:R-:W-:Y:S01]  /*8170*/  IADD3 R8, P4, R7.reuse, R4.reuse, RZ ;  /* 0x0000000407087210 */ /* 0x0c4fe20007f9e0ff */
[-C--:B0-----:R-:W-:Y:S02]  /*8180*/  FMUL R3, R26, R155.reuse ;  /* 0x0000009b1a037220 */ /* 0x081fe40000400000 */
[----:B------:R-:W-:Y:S01]  /*8190*/  @P3 STG.E desc[UR36][R4.64+0x4], R25 ;  /* 0x0000041904003986 */ /* 0x000fe2000c101924 */
[----:B------:R-:W-:Y:S01]  /*81a0*/  ISETP.GT.AND P3, PT, R0, 0x8, P1 ;  /* 0x000000080000780c */ /* 0x000fe20000f64270 */
[----:B------:R-:W-:Y:S01]  /*81b0*/  IMAD.X R9, R6, 0x1, R5, P4 ;  /* 0x0000000106097824 */ /* 0x000fe200020e0605 */
[----:B-1----:R-:W-:Y:S01]  /*81c0*/  IADD3 R10, P4, R7, R4, RZ ;  /* 0x00000004070a7210 */ /* 0x002fe20007f9e0ff */
[----:B------:R-:W-:-:S03]  /*81d0*/  FMUL R7, R28, R155 ;  /* 0x0000009b1c077220 */ /* 0x000fc60000400000 */
[----:B------:R0:W-:Y:S01]  /*81e0*/  @P2 STG.E desc[UR36][R8.64], R3 ;  /* 0x0000000308002986 */ /* 0x0001e2000c101924 */
[----:B------:R-:W-:Y:S01]  /*81f0*/  ISETP.GT.AND P2, PT, R0, 0x8, P0 ;  /* 0x000000080000780c */ /* 0x000fe20000744270 */
[----:B------:R-:W-:Y:S02]  /*8200*/  IMAD.X R11, R6, 0x1, R5, P4 ;  /* 0x00000001060b7824 */ /* 0x000fe400020e0605 */
[-C--:B---3--:R-:W-:Y:S01]  /*8210*/  FMUL R15, R30, R155.reuse ;  /* 0x0000009b1e0f7220 */ /* 0x088fe20000400000 */
[----:B------:R1:W-:Y:S01]  /*8220*/  @P5 STG.E desc[UR36][R8.64+0x4], R27 ;  /* 0x0000041b08005986 */ /* 0x0003e2000c101924 */
[C---:B------:R-:W-:Y:S02]  /*8230*/  ISETP.GT.AND P5, PT, R0.reuse, 0x9, P1 ;  /* 0x000000090000780c */ /* 0x040fe40000fa4270 */
[C---:B------:R-:W-:Y:S01]  /*8240*/  ISETP.GT.AND P4, PT, R0.reuse, 0x11, P1 ;  /* 0x000000110000780c */ /* 0x040fe20000f84270 */
[----:B------:R2:W-:Y:S01]  /*8250*/  @P3 STG.E desc[UR36][R4.64+0x20], R7 ;  /* 0x0000200704003986 */ /* 0x0005e2000c101924 */
[----:B------:R-:W-:Y:S01]  /*8260*/  ISETP.GT.AND P3, PT, R0, 0x9, P0 ;  /* 0x000000090000780c */ /* 0x000fe20000764270 */
[-C--:B0-----:R-:W-:Y:S01]  /*8270*/  FMUL R3, R32, R155.reuse ;  /* 0x0000009b20037220 */ /* 0x081fe20000400000 */
[----:B-1----:R-:W-:-:S07]  /*8280*/  FMUL R9, R34, R155 ;  /* 0x0000009b22097220 */ /* 0x002fce0000400000 */
[----:B------:R-:W-:Y:S01]  /*8290*/  @P5 STG.E desc[UR36][R4.64+0x24], R29 ;  /* 0x0000241d04005986 */ /* 0x000fe2000c101924 */
[----:B------:R-:W-:-:S03]  /*82a0*/  ISETP.GT.AND P5, PT, R0, 0x10, P1 ;  /* 0x000000100000780c */ /* 0x000fc60000fa4270 */
[----:B------:R0:W-:Y:S01]  /*82b0*/  @P2 STG.E desc[UR36][R10.64+0x20], R15 ;  /* 0x0000200f0a002986 */ /* 0x0001e2000c101924 */
[----:B------:R-:W-:-:S03]  /*82c0*/  ISETP.GT.AND P2, PT, R0, 0x10, P0 ;  /* 0x000000100000780c */ /* 0x000fc60000744270 */
[----:B------:R-:W-:Y:S01]  /*82d0*/  @P3 STG.E desc[UR36][R12.64+0x24], R31 ;  /* 0x0000241f0c003986 */ /* 0x000fe2000c101924 */
[----:B------:R-:W-:-:S03]  /*82e0*/  ISETP.GT.AND P3, PT, R0, 0x11, P0 ;  /* 0x000000110000780c */ /* 0x000fc60000764270 */
[----:B------:R-:W-:Y:S01]  /*82f0*/  @P4 STG.E desc[UR36][R4.64+0x44], R33 ;  /* 0x0000442104004986 */ /* 0x000fe2000c101924 */
[----:B------:R-:W-:-:S03]  /*8300*/  ISETP.GT.AND P4, PT, R0, 0x18, P1 ;  /* 0x000000180000780c */ /* 0x000fc60000f84270 */
[----:B------:R1:W-:Y:S01]  /*8310*/  @P5 STG.E desc[UR36][R4.64+0x40], R3 ;  /* 0x0000400304005986 */ /* 0x0003e2000c101924 */
[----:B------:R-:W-:Y:S01]  /*8320*/  ISETP.GT.AND P5, PT, R0, 0x19, P1 ;  /* 0x000000190000780c */ /* 0x000fe20000fa4270 */
[----:B--2---:R-:W-:Y:S01]  /*8330*/  @P2 IMAD.MOV.U32 R7, RZ, RZ, R13 ;  /* 0x000000ffff072224 */ /* 0x004fe200078e000d */
[----:B------:R-:W-:Y:S01]  /*8340*/  @P2 MOV R6, R12 ;  /* 0x0000000c00062202 */ /* 0x000fe20000000f00 */
[----:B0-----:R-:W-:-:S04]  /*8350*/  FMUL R11, R36, R155 ;  /* 0x0000009b240b7220 */ /* 0x001fc80000400000 */
[----:B------:R0:W-:Y:S01]  /*8360*/  @P2 STG.E desc[UR36][R6.64+0x40], R9 ;  /* 0x0000400906002986 */ /* 0x0001e2000c101924 */
[----:B------:R-:W-:Y:S01]  /*8370*/  ISETP.GT.AND P2, PT, R0, 0x18, P0 ;  /* 0x000000180000780c */ /* 0x000fe20000744270 */
[----:B-1----:R-:W-:Y:S01]  /*8380*/  FMUL R3, R38, R155 ;  /* 0x0000009b26037220 */ /* 0x002fe20000400000 */
[----:B0-----:R-:W-:Y:S01]  /*8390*/  @P3 IMAD.MOV.U32 R6, RZ, RZ, R12 ;  /* 0x000000ffff063224 */ /* 0x001fe200078e000c */
[----:B------:R-:W-:Y:S01]  /*83a0*/  @P3 MOV R7, R13 ;  /* 0x0000000d00073202 */ /* 0x000fe20000000f00 */
[----:B------:R-:W-:-:S04]  /*83b0*/  FMUL R9, R40, R155 ;  /* 0x0000009b28097220 */ /* 0x000fc80000400000 */
[----:B------:R0:W-:Y:S01]  /*83c0*/  @P3 STG.E desc[UR36][R6.64+0x44], R35 ;  /* 0x0000442306003986 */ /* 0x0001e2000c101924 */
[----:B------:R-:W-:-:S03]  /*83d0*/  ISETP.GT.AND P3, PT, R0, 0x19, P0 ;  /* 0x000000190000780c */ /* 0x000fc60000764270 */
[----:B------:R1:W-:Y:S01]  /*83e0*/  @P4 STG.E desc[UR36][R4.64+0x60], R11 ;  /* 0x0000600b04004986 */ /* 0x0003e2000c101924 */
[----:B------:R-:W-:-:S03]  /*83f0*/  ISETP.GT.AND P4, PT, R0, 0x20, P1 ;  /* 0x000000200000780c */ /* 0x000fc60000f84270 */
[----:B------:R-:W-:Y:S01]  /*8400*/  @P5 STG.E desc[UR36][R4.64+0x64], R37 ;  /* 0x0000642504005986 */ /* 0x000fe2000c101924 */
[----:B------:R-:W-:Y:S01]  /*8410*/  ISETP.GT.AND P5, PT, R0, 0x21, P1 ;  /* 0x000000210000780c */ /* 0x000fe20000fa4270 */
[----:B0-----:R-:W-:Y:S02]  /*8420*/  @P2 IMAD.MOV.U32 R6, RZ, RZ, R12 ;  /* 0x000000ffff062224 */ /* 0x001fe400078e000c */
[----:B------:R-:W-:Y:S02]  /*8430*/  @P2 IMAD.MOV.U32 R7, RZ, RZ, R13 ;  /* 0x000000ffff072224 */ /* 0x000fe400078e000d */
[----:B-1----:R-:W-:-:S03]  /*8440*/  FMUL R11, R42, R155 ;  /* 0x0000009b2a0b7220 */ /* 0x002fc60000400000 */
[----:B------:R0:W-:Y:S01]  /*8450*/  @P2 STG.E desc[UR36][R6.64+0x60], R3 ;  /* 0x0000600306002986 */ /* 0x0001e2000c101924 */
[----:B------:R-:W-:Y:S02]  /*8460*/  ISETP.GT.AND P2, PT, R0, 0x20, P0 ;  /* 0x000000200000780c */ /* 0x000fe40000744270 */
[----:B0-----:R-:W-:Y:S01]  /*8470*/  @P3 MOV R6, R12 ;  /* 0x0000000c00063202 */ /* 0x001fe20000000f00 */
[----:B------:R-:W-:Y:S02]  /*8480*/  @P3 IMAD.MOV.U32 R7, RZ, RZ, R13 ;  /* 0x000000ffff073224 */ /* 0x000fe400078e000d */
[----:B------:R-:W-:-:S03]  /*8490*/  FMUL R3, R44, R155 ;  /* 0x0000009b2c037220 */ /* 0x000fc60000400000 */
[----:B------:R0:W-:Y:S01]  /*84a0*/  @P3 STG.E desc[UR36][R6.64+0x64], R39 ;  /* 0x0000642706003986 */ /* 0x0001e2000c101924 */
[----:B------:R-:W-:-:S03]  /*84b0*/  ISETP.GT.AND P3, PT, R0, 0x21, P0 ;  /* 0x000000210000780c */ /* 0x000fc60000764270 */
[----:B------:R1:W-:Y:S01]  /*84c0*/  @P4 STG.E desc[UR36][R4.64+0x80], R9 ;  /* 0x0000800904004986 */ /* 0x0003e2000c101924 */
[----:B------:R-:W-:-:S03]  /*84d0*/  ISETP.GT.AND P4, PT, R0, 0x28, P1 ;  /* 0x000000280000780c */ /* 0x000fc60000f84270 */
[----:B------:R-:W-:Y:S01]  /*84e0*/  @P5 STG.E desc[UR36][R4.64+0x84], R41 ;  /* 0x0000842904005986 */ /* 0x000fe2000c101924 */
[----:B------:R-:W-:Y:S01]  /*84f0*/  ISETP.GT.AND P5, PT, R0, 0x29, P1 ;  /* 0x000000290000780c */ /* 0x000fe20000fa4270 */
[----:B0-----:R-:W-:Y:S01]  /*8500*/  @P2 IMAD.MOV.U32 R6, RZ, RZ, R12 ;  /* 0x000000ffff062224 */ /* 0x001fe200078e000c */
[----:B------:R-:W-:Y:S01]  /*8510*/  @P2 MOV R7, R13 ;  /* 0x0000000d00072202 */ /* 0x000fe20000000f00 */
[----:B-1----:R-:W-:-:S04]  /*8520*/  FMUL R9, R46, R155 ;  /* 0x0000009b2e097220 */ /* 0x002fc80000400000 */
[----:B------:R0:W-:Y:S01]  /*8530*/  @P2 STG.E desc[UR36][R6.64+0x80], R11 ;  /* 0x0000800b06002986 */ /* 0x0001e2000c101924 */
[----:B------:R-:W-:Y:S01]  /*8540*/  ISETP.GT.AND P2, PT, R0, 0x28, P0 ;  /* 0x000000280000780c */ /* 0x000fe20000744270 */
[----:B0-----:R-:W-:Y:S02]  /*8550*/  @P3 IMAD.MOV.U32 R6, RZ, RZ, R12 ;  /* 0x000000ffff063224 */ /* 0x001fe400078e000c */
[----:B------:R-:W-:Y:S01]  /*8560*/  FMUL R11, R48, R155 ;  /* 0x0000009b300b7220 */ /* 0x000fe20000400000 */
[----:B------:R-:W-:-:S05]  /*8570*/  @P3 IMAD.MOV.U32 R7, RZ, RZ, R13 ;  /* 0x000000ffff073224 */ /* 0x000fca00078e000d */
[----:B------:R0:W-:Y:S01]  /*8580*/  @P3 STG.E desc[UR36][R6.64+0x84], R43 ;  /* 0x0000842b06003986 */ /* 0x0001e2000c101924 */
[----:B------:R-:W-:-:S03]  /*8590*/  ISETP.GT.AND P3, PT, R0, 0x29, P0 ;  /* 0x000000290000780c */ /* 0x000fc60000764270 */
[----:B------:R1:W-:Y:S01]  /*85a0*/  @P4 STG.E desc[UR36][R4.64+0xa0], R3 ;  /* 0x0000a00304004986 */ /* 0x0003e2000c101924 */
[----:B------:R-:W-:-:S03]  /*85b0*/  ISETP.GT.AND P4, PT, R0, 0x30, P1 ;  /* 0x000000300000780c */ /* 0x000fc60000f84270 */
[----:B------:R-:W-:Y:S01]  /*85c0*/  @P5 STG.E desc[UR36][R4.64+0xa4], R45 ;  /* 0x0000a42d04005986 */ /* 0x000fe2000c101924 */
[----:B------:R-:W-:Y:S02]  /*85d0*/  ISETP.GT.AND P5, PT, R0, 0x31, P1 ;  /* 0x000000310000780c */ /* 0x000fe40000fa4270 */
[----:B0-----:R-:W-:Y:S01]  /*85e0*/  @P2 MOV R6, R12 ;  /* 0x0000000c00062202 */ /* 0x001fe20000000f00 */
[----:B------:R-:W-:Y:S02]  /*85f0*/  @P2 IMAD.MOV.U32 R7, RZ, RZ, R13 ;  /* 0x000000ffff072224 */ /* 0x000fe400078e000d */
[----:B-1----:R-:W-:-:S03]  /*8600*/  FMUL R3, R50, R155 ;  /* 0x0000009b32037220 */ /* 0x002fc60000400000 */
[----:B------:R0:W-:Y:S01]  /*8610*/  @P2 STG.E desc[UR36][R6.64+0xa0], R9 ;  /* 0x0000a00906002986 */ /* 0x0001e2000c101924 */
[----:B------:R-:W-:Y:S01]  /*8620*/  ISETP.GT.AND P2, PT, R0, 0x30, P0 ;  /* 0x000000300000780c */ /* 0x000fe20000744270 */
        /* <DEDUP_REMOVED lines=118> */
[C---:B------:R-:W-:Y:S02]  /*8d90*/  ISETP.GT.AND P4, PT, R0.reuse, 0x71, P0 ;  /* 0x000000710000780c */ /* 0x040fe40000784270 */
[C---:B------:R-:W-:Y:S01]  /*8da0*/  ISETP.GT.AND P0, PT, R0.reuse, 0x79, P0 ;  /* 0x000000790000780c */ /* 0x040fe20000704270 */
[----:B------:R-:W-:Y:S01]  /*8db0*/  @P2 STG.E desc[UR36][R4.64+0x1c4], R81 ;  /* 0x0001c45104002986 */ /* 0x000fe2000c101924 */
[C---:B------:R-:W-:Y:S02]  /*8dc0*/  ISETP.GT.AND P2, PT, R0.reuse, 0x78, P1 ;  /* 0x000000780000780c */ /* 0x040fe40000f44270 */
[----:B------:R-:W-:-:S03]  /*8dd0*/  ISETP.GT.AND P1, PT, R0, 0x79, P1 ;  /* 0x000000790000780c */ /* 0x000fc60000f24270 */
[----:B0-----:R-:W-:Y:S01]  /*8de0*/  @P3 MOV R6, R12 ;  /* 0x0000000c00063202 */ /* 0x001fe20000000f00 */
[----:B------:R-:W-:Y:S02]  /*8df0*/  @P3 IMAD.MOV.U32 R7, RZ, RZ, R13 ;  /* 0x000000ffff073224 */ /* 0x000fe400078e000d */
[----:B-1----:R-:W-:-:S03]  /*8e00*/  FMUL R11, R86, R155 ;  /* 0x0000009b560b7220 */ /* 0x002fc60000400000 */
[----:B------:R0:W-:Y:S02]  /*8e10*/  @P3 STG.E desc[UR36][R6.64+0x1c0], R3 ;  /* 0x0001c00306003986 */ /* 0x0001e4000c101924 */
[----:B0-----:R-:W-:Y:S01]  /*8e20*/  @P4 IMAD.MOV.U32 R6, RZ, RZ, R12 ;  /* 0x000000ffff064224 */ /* 0x001fe200078e000c */
[----:B------:R-:W-:-:S05]  /*8e30*/  @P4 MOV R7, R13 ;  /* 0x0000000d00074202 */ /* 0x000fca0000000f00 */
[----:B------:R-:W-:Y:S04]  /*8e40*/  @P4 STG.E desc[UR36][R6.64+0x1c4], R83 ;  /* 0x0001c45306004986 */ /* 0x000fe8000c101924 */
[----:B------:R-:W-:Y:S04]  /*8e50*/  @P2 STG.E desc[UR36][R4.64+0x1e0], R9 ;  /* 0x0001e00904002986 */ /* 0x000fe8000c101924 */
[----:B------:R0:W-:Y:S02]  /*8e60*/  @P1 STG.E desc[UR36][R4.64+0x1e4], R85 ;  /* 0x0001e45504001986 */ /* 0x0001e4000c101924 */
[----:B0-----:R-:W-:-:S02]  /*8e70*/  @P5 IMAD.MOV.U32 R4, RZ, RZ, R12 ;  /* 0x000000ffff045224 */ /* 0x001fc400078e000c */
[----:B------:R-:W-:-:S05]  /*8e80*/  @P5 IMAD.MOV.U32 R5, RZ, RZ, R13 ;  /* 0x000000ffff055224 */ /* 0x000fca00078e000d */
[----:B------:R0:W-:Y:S04]  /*8e90*/  @P5 STG.E desc[UR36][R4.64+0x1e0], R11 ;  /* 0x0001e00b04005986 */ /* 0x0001e8000c101924 */
[----:B------:R0:W-:Y:S02]  /*8ea0*/  @P0 STG.E desc[UR36][R12.64+0x1e4], R87 ;  /* 0x0001e4570c000986 */ /* 0x0001e4000c101924 */
.L_x_284:
[----:B------:R-:W-:Y:S05]  /*8eb0*/  BSYNC B0 ;  /* 0x0000000000007941 */ /* 0x000fea0003800000 */
.L_x_32:
[----:B------:R-:W-:Y:S01]  /*8ec0*/  ULDC UR4, c[0x0][0xc] ;  /* 0x0000030000047ab9 */ /* 0x000fe20000000800 */
[----:B------:R-:W-:Y:S01]  /*8ed0*/  ULDC UR5, c[0x0][0x10] ;  /* 0x0000040000057ab9 */ /* 0x000fe20000000800 */
[----:B0-----:R-:W0:Y:S01]  /*8ee0*/  LDC R3, c[0x0][0x14] ;  /* 0x00000500ff037b82 */ /* 0x001e220000000800 */
[----:B------:R-:W-:Y:S01]  /*8ef0*/  UIMAD.WIDE.U32 UR4, UR4, UR5, URZ ;  /* 0x00000005040472a5 */ /* 0x000fe2000f8e003f */
[----:B------:R-:W-:Y:S01]  /*8f00*/  PRMT R0, RZ, 0x7610, R0 ;  /* 0x00007610ff007816 */ /* 0x000fe20000000000 */
[----:B------:R-:W-:Y:S02]  /*8f10*/  IMAD.MOV.U32 R154, RZ, RZ, -0x1 ;  /* 0xffffffffff9a7424 */ /* 0x000fe400078e00ff */
[----:B------:R-:W-:Y:S02]  /*8f20*/  IMAD.MOV.U32 R23, RZ, RZ, -0x1 ;  /* 0xffffffffff177424 */ /* 0x000fe400078e00ff */
[----:B0-----:R-:W-:-:S04]  /*8f30*/  IMAD.WIDE.U32 R16, R3, UR4, R16 ;  /* 0x0000000403107c25 */ /* 0x001fc8000f8e0010 */
[----:B------:R-:W-:Y:S01]  /*8f40*/  IMAD R3, R3, UR5, RZ ;  /* 0x0000000503037c24 */ /* 0x000fe2000f8e02ff */
[----:B------:R-:W-:Y:S02]  /*8f50*/  ULDC.64 UR4, c[0x0][0x650] ;  /* 0x0001940000047ab9 */ /* 0x000fe40000000a00 */
[----:B------:R-:W-:Y:S02]  /*8f60*/  ISETP.GE.U32.AND P0, PT, R16, UR4, PT ;  /* 0x0000000410007c0c */ /* 0x000fe4000bf06070 */
[----:B------:R-:W-:-:S04]  /*8f70*/  IADD3 R17, R17, R3, RZ ;  /* 0x0000000311117210 */ /* 0x000fc80007ffe0ff */
[----:B------:R-:W-:-:S13]  /*8f80*/  ISETP.GE.U32.AND.EX P0, PT, R17, UR5, PT, P0 ;  /* 0x0000000511007c0c */ /* 0x000fda000bf06100 */
[----:B------:R-:W-:Y:S05]  /*8f90*/  @P0 BRA `(.L_x_285) ;  /* 0x0000000400640947 */ /* 0x000fea0003800000 */
[----:B------:R-:W0:Y:S01]  /*8fa0*/  S2R R12, SR_CTAID.X ;  /* 0x00000000000c7919 */ /* 0x000e220000002500 */
[----:B--2---:R-:W2:Y:S01]  /*8fb0*/  LDC.64 R10, c[0x0][0x628] ;  /* 0x00018a00ff0a7b82 */ /* 0x004ea20000000a00 */
[----:B------:R-:W-:Y:S01]  /*8fc0*/  ULDC UR4, c[0x0][0x150] ;  /* 0x0000540000047ab9 */ /* 0x000fe20000000800 */
[----:B------:R-:W-:Y:S01]  /*8fd0*/  MOV R8, R16 ;  /* 0x0000001000087202 */ /* 0x000fe20000000f00 */
[----:B------:R-:W0:Y:S01]  /*8fe0*/  S2R R24, SR_CTAID.Y ;  /* 0x0000000000187919 */ /* 0x000e220000002600 */
[----:B------:R-:W-:-:S04]  /*8ff0*/  IMAD.MOV.U32 R9, RZ, RZ, R17 ;  /* 0x000000ffff097224 */ /* 0x000fc800078e0011 */
[----:B------:R-:W1:Y:S08]  /*9000*/  LDC R21, c[0x0][0x144] ;  /* 0x00005100ff157b82 */ /* 0x000e700000000800 */
[----:B------:R-:W1:Y:S08]  /*9010*/  LDC R0, c[0x0][0x630] ;  /* 0x00018c00ff007b82 */ /* 0x000e700000000800 */
[----:B------:R-:W1:Y:S01]  /*9020*/  LDC.64 R14, c[0x0][0x620] ;  /* 0x00018800ff0e7b82 */ /* 0x000e620000000a00 */
[----:B--2---:R-:W-:-:S04]  /*9030*/  ISETP.NE.U32.AND P0, PT, R10, RZ, PT ;  /* 0x000000ff0a00720c */ /* 0x004fc80003f05070 */
[----:B------:R-:W-:Y:S02]  /*9040*/  ISETP.NE.AND.EX P0, PT, R11, RZ, PT, P0 ;  /* 0x000000ff0b00720c */ /* 0x000fe40003f05300 */
[----:B0-----:R-:W-:-:S05]  /*9050*/  I2FP.F32.U32 R3, R12 ;  /* 0x0000000c00037245 */ /* 0x001fca0000201000 */
[----:B------:R-:W-:-:S04]  /*9060*/  FMUL R3, R3, UR4 ;  /* 0x0000000403037c20 */ /* 0x000fc80008400000 */
[----:B------:R0:W2:Y:S02]  /*9070*/  F2I.U32.TRUNC.NTZ R20, R3 ;  /* 0x0000000300147305 */ /* 0x0000a4000020f000 */
[----:B------:R-:W-:Y:S05]  /*9080*/  @!P0 BRA `(.L_x_286) ;  /* 0x0000000000288947 */ /* 0x000fea0003800000 */
[----:B0-----:R-:W0:Y:S02]  /*9090*/  LDC R3, c[0x0][0x634] ;  /* 0x00018d00ff037b82 */ /* 0x001e240000000800 */
[----:B0-----:R-:W-:-:S05]  /*90a0*/  IADD3 R3, P0, R16, R3, RZ ;  /* 0x0000000310037210 */ /* 0x001fca0007f1e0ff */
[----:B------:R-:W-:-:S04]  /*90b0*/  IMAD.X R13, RZ, RZ, R17, P0 ;  /* 0x000000ffff0d7224 */ /* 0x000fc800000e0611 */
[----:B------:R-:W-:-:S04]  /*90c0*/  IMAD.WIDE.U32 R4, R13, R10, RZ ;  /* 0x0000000a0d047225 */ /* 0x000fc800078e00ff */
[----:B---3--:R-:W-:-:S04]  /*90d0*/  IMAD.WIDE.U32 R6, P0, R3, R11, R4 ;  /* 0x0000000b03067225 */ /* 0x008fc80007800004 */
[----:B------:R-:W-:Y:S01]  /*90e0*/  IMAD.WIDE.U32 R4, R3, R10, RZ ;  /* 0x0000000a03047225 */ /* 0x000fe200078e00ff */
[----:B------:R-:W-:-:S03]  /*90f0*/  IADD3.X R9, RZ, RZ, RZ, P0, !PT ;  /* 0x000000ffff097210 */ /* 0x000fc600007fe4ff */
[----:B------:R-:W-:Y:S01]  /*9100*/  IMAD.MOV.U32 R8, RZ, RZ, R7 ;  /* 0x000000ffff087224 */ /* 0x000fe200078e0007 */
[----:B------:R-:W-:-:S05]  /*9110*/  IADD3 RZ, P0, R5, R6, RZ ;  /* 0x0000000605ff7210 */ /* 0x000fca0007f1e0ff */
[----:B------:R-:W-:-:S08]  /*9120*/  IMAD.WIDE.U32.X R8, R13, R11, R8, P0 ;  /* 0x0000000b0d087225 */ /* 0x000fd000000e0408 */
.L_x_286:
[----:B------:R-:W4:Y:S01]  /*9130*/  LDC.64 R30, c[0x0][0x640] ;  /* 0x00019000ff1e7b82 */ /* 0x000f220000000a00 */
[-CC-:B-1----:R-:W-:Y:S01]  /*9140*/  SHF.R.U64 R23, R8, R0.reuse, R9.reuse ;  /* 0x0000000008177219 */ /* 0x182fe20000001209 */
[----:B------:R-:W-:Y:S01]  /*9150*/  ULDC UR4, c[0x0][0x154] ;  /* 0x0000550000047ab9 */ /* 0x000fe20000000800 */
[----:B------:R-:W-:Y:S02]  /*9160*/  SHF.R.U32.HI R0, RZ, R0, R9 ;  /* 0x00000000ff007219 */ /* 0x000fe40000011609 */
[----:B0-----:R-:W-:Y:S02]  /*9170*/  IADD3 R3, P0, RZ, -R23, RZ ;  /* 0x80000017ff037210 */ /* 0x001fe40007f1e0ff */
[----:B--2---:R-:W-:Y:S01]  /*9180*/  IADD3 R20, -R20, RZ, RZ ;  /* 0x000000ff14147210 */ /* 0x004fe20007ffe1ff */
[----:B---3--:R-:W0:Y:S01]  /*9190*/  LDC R6, c[0x0][0x618] ;  /* 0x00018600ff067b82 */ /* 0x008e220000000800 */
[----:B------:R-:W-:Y:S01]  /*91a0*/  MOV R7, 0x1 ;  /* 0x0000000100077802 */ /* 0x000fe20000000f00 */
[----:B------:R-:W-:-:S02]  /*91b0*/  IMAD.X R5, RZ, RZ, ~R0, P0 ;  /* 0x000000ffff057224 */ /* 0x000fc400000e0e00 */
[----:B------:R-:W-:Y:S02]  /*91c0*/  IMAD R26, R21, R20, R12 ;  /* 0x00000014151a7224 */ /* 0x000fe400078e020c */
[-C--:B------:R-:W-:Y:S02]  /*91d0*/  IMAD R0, R5, R14.reuse, RZ ;  /* 0x0000000e05007224 */ /* 0x080fe400078e02ff */
[----:B------:R-:W1:Y:S01]  /*91e0*/  LDC R8, c[0x0][0x608] ;  /* 0x00018200ff087b82 */ /* 0x000e620000000800 */
[----:B------:R-:W-:-:S04]  /*91f0*/  IMAD.WIDE.U32 R4, R3, R14, R16 ;  /* 0x0000000e03047225 */ /* 0x000fc800078e0010 */
[----:B------:R-:W-:Y:S01]  /*9200*/  IMAD R3, R3, R15, R0 ;  /* 0x0000000f03037224 */ /* 0x000fe200078e0200 */
[----:B------:R-:W-:Y:S02]  /*9210*/  I2FP.F32.U32 R0, R24 ;  /* 0x0000001800007245 */ /* 0x000fe40000201000 */
[----:B------:R-:W2:Y:S01]  /*9220*/  LDC R28, c[0x0][0x658] ;  /* 0x00019600ff1c7b82 */ /* 0x000ea20000000800 */
[----:B------:R-:W-:Y:S01]  /*9230*/  IMAD.IADD R3, R5, 0x1, R3 ;  /* 0x0000000105037824 */ /* 0x000fe200078e0203 */
[----:B----4-:R-:W-:Y:S01]  /*9240*/  ISETP.NE.U32.AND P0, PT, R30, RZ, PT ;  /* 0x000000ff1e00720c */ /* 0x010fe20003f05070 */
[----:B------:R-:W-:Y:S01]  /*9250*/  FMUL R0, R0, UR4 ;  /* 0x0000000400007c20 */ /* 0x000fe20008400000 */
[----:B------:R-:W-:Y:S02]  /*9260*/  IMAD.MOV.U32 R5, RZ, RZ, -0x1 ;  /* 0xffffffffff057424 */ /* 0x000fe400078e00ff */
[----:B------:R-:W-:Y:S01]  /*9270*/  ISETP.NE.AND.EX P0, PT, R31, RZ, PT, P0 ;  /* 0x000000ff1f00720c */ /* 0x000fe20003f05300 */
[----:B------:R3:W4:Y:S01]  /*9280*/  F2I.U32.TRUNC.NTZ R13, R0 ;  /* 0x00000000000d7305 */ /* 0x000722000020f000 */
[----:B------:R-:W3:Y:S01]  /*9290*/  LDC R15, c[0x0][0x148] ;  /* 0x00005200ff0f7b82 */ /* 0x000ee20000000800 */
[----:B0-----:R-:W-:-:S02]  /*92a0*/  SHF.R.U64 R12, R4, R6, R3 ;  /* 0x00000006040c7219 */ /* 0x001fc40000001203 */
[----:B------:R-:W-:-:S05]  /*92b0*/  SHF.R.U32.HI R3, RZ, R6, R3 ;  /* 0x00000006ff037219 */ /* 0x000fca0000011603 */
[----:B------:R-:W0:Y:S01]  /*92c0*/  LDC R20, c[0x0][0x600] ;  /* 0x00018000ff147b82 */ /* 0x000e220000000800 */
[-CC-:B-1----:R-:W-:Y:S02]  /*92d0*/  SHF.R.U64 R10, R12, R8.reuse, R3.reuse ;  /* 0x000000080c0a7219 */ /* 0x182fe40000001203 */
[----:B------:R-:W-:-:S05]  /*92e0*/  SHF.R.U32.HI R3, RZ, R8, R3 ;  /* 0x00000008ff037219 */ /* 0x000fca0000011603 */
[----:B------:R-:W1:Y:S01]  /*92f0*/  LDC R21, c[0x0][0x648] ;  /* 0x00019200ff157b82 */ /* 0x000e620000000800 */
[-C--:B--2---:R-:W-:Y:S02]  /*9300*/  SHF.L.U32 R4, R5, R28.reuse, RZ ;  /* 0x0000001c05047219 */ /* 0x084fe400000006ff */
[-CC-:B------:R-:W-:Y:S02]  /*9310*/  SHF.R.U64 R14, R10, R28.reuse, R3.reuse ;  /* 0x0000001c0a0e7219 */ /* 0x180fe40000001203 */
[----:B------:R-:W-:Y:S02]  /*9320*/  SHF.R.U32.HI R5, RZ, R28, R3 ;  /* 0x0000001cff057219 */ /* 0x000fe40000011603 */
[----:B------:R-:W-:Y:S01]  /*9330*/  LOP3.LUT R153, RZ, R4, RZ, 0x33, !PT ;  /* 0x00000004ff997212 */ /* 0x000fe200078e33ff */
[----:B------:R-:W2:Y:S01]  /*9340*/  LDC R25, c[0x0][0x638] ;  /* 0x00018e00ff197b82 */ /* 0x000ea20000000800 */
[----:B------:R-:W-:Y:S01]  /*9350*/  SHF.L.U32 R28, R7, R28, RZ ;  /* 0x0000001c071c7219 */ /* 0x000fe200000006ff */
[----:B------:R-:W-:-:S06]  /*9360*/  IMAD.MOV.U32 R4, RZ, RZ, R14 ;  /* 0x000000ffff047224 */ /* 0x000fcc00078e000e */
[----:B------:R-:W0:Y:S01]  /*9370*/  LDC R27, c[0x0][0x610] ;  /* 0x00018400ff1b7b82 */ /* 0x000e220000000800 */
[----:B----4-:R-:W-:Y:S05]  /*9380*/  @!P0 BRA `(.L_x_287) ;  /* 0x0000000000288947 */ /* 0x010fea0003800000 */
        /* <DEDUP_REMOVED lines=10> */
.L_x_287:
[----:B------:R-:W-:Y:S01]  /*9430*/  ISETP.NE.AND P0, PT, R2, 0x1, PT ;  /* 0x000000010200780c */ /* 0x000fe20003f05270 */
[----:B------:R-:W-:Y:S01]  /*9440*/  IMAD.MOV R13, RZ, RZ, -R13 ;  /* 0x000000ffff0d7224 */ /* 0x000fe200078e0a0d */
[----:B-1-3--:R-:W-:Y:S02]  /*9450*/  SHF.R.U64 R0, R4, R21, R5 ;  /* 0x0000001504007219 */ /* 0x00afe40000001205 */
[----:B------:R-:W-:Y:S02]  /*9460*/  LOP3.LUT R153, R10, R153, RZ, 0xc0, !PT ;  /* 0x000000990a997212 */ /* 0x000fe400078ec0ff */
[----:B0-----:R-:W-:Y:S01]  /*9470*/  IADD3 R5, R20, -0x1, RZ ;  /* 0xffffffff14057810 */ /* 0x001fe20007ffe0ff */
[----:B------:R-:W-:Y:S02]  /*9480*/  IMAD.MOV R3, RZ, RZ, -R0 ;  /* 0x000000ffff037224 */ /* 0x000fe400078e0a00 */
[----:B------:R-:W-:Y:S01]  /*9490*/  IMAD R153, R28, R0, R153 ;  /* 0x000000001c997224 */ /* 0x000fe200078e0299 */
[----:B------:R-:W-:Y:S01]  /*94a0*/  LOP3.LUT R5, R12, R5, RZ, 0xc0, !PT ;  /* 0x000000050c057212 */ /* 0x000fe200078ec0ff */
[----:B--2---:R-:W-:-:S02]  /*94b0*/  IMAD R0, R3, R25, R14 ;  /* 0x0000001903007224 */ /* 0x004fc400078e020e */
[----:B------:R-:W-:Y:S02]  /*94c0*/  @P0 IMAD R26, R15, R13, R24 ;  /* 0x0000000d0f1a0224 */ /* 0x000fe400078e0218 */
[----:B------:R-:W-:Y:S02]  /*94d0*/  IMAD R4, R0, R20, R5 ;  /* 0x0000001400047224 */ /* 0x000fe400078e0205 */
[----:B------:R-:W-:Y:S02]  /*94e0*/  IMAD R153, R153, R27, R26 ;  /* 0x0000001b99997224 */ /* 0x000fe400078e021a */
[----:B------:R-:W-:-:S03]  /*94f0*/  IMAD.MOV.U32 R3, RZ, RZ, 0x1 ;  /* 0x00000001ff037424 */ /* 0x000fc600078e00ff */
[----:B------:R-:W-:Y:S02]  /*9500*/  SEL R154, R4, R153, !P0 ;  /* 0x00000099049a7207 */ /* 0x000fe40004000000 */
[----:B------:R-:W-:Y:S02]  /*9510*/  PRMT R0, R3, 0x7610, R0 ;  /* 0x0000761003007816 */ /* 0x000fe40000000000 */
[----:B------:R-:W-:-:S07]  /*9520*/  SEL R153, R153, R4, !P0 ;  /* 0x0000000499997207 */ /* 0x000fce0004000000 */
.L_x_285:
[----:B------:R-:W-:-:S13]  /*9530*/  LOP3.LUT P0, RZ, R0, 0xff, RZ, 0xc0, !PT ;  /* 0x000000ff00ff7812 */ /* 0x000fda000780c0ff */
[----:B------:R-:W-:Y:S05]  /*9540*/  @P0 BRA `(.L_x_288) ;  /* 0xffffff7c001c0947 */ /* 0x000fea000383ffff */
[----:B------:R-:W-:Y:S05]  /*9550*/  EXIT ;  /* 0x000000000000794d */ /* 0x000fea0003800000 */
.L_x_7:
[----:B0-----:R-:W-:Y:S01]  /*9560*/  ULDC.64 UR4, c[0x0][0x650] ;  /* 0x0001940000047ab9 */ /* 0x001fe20000000a00 */
        /* <DEDUP_REMOVED lines=8> */
[----:B------:R-:W-:Y:S01]  /*95f0*/  MOV R12, R16 ;  /* 0x00000010000c7202 */ /* 0x000fe20000000f00 */
[----:B------:R-:W-:-:S06]  /*9600*/  IMAD.MOV.U32 R13, RZ, RZ, R17 ;  /* 0x000000ffff0d7224 */ /* 0x000fcc00078e0011 */
[----:B------:R-:W1:Y:S08]  /*9610*/  LDC R6, c[0x0][0x630] ;  /* 0x00018c00ff067b82 */ /* 0x000e700000000800 */
[----:B------:R-:W2:Y:S01]  /*9620*/  LDC.64 R22, c[0x0][0x620] ;  /* 0x00018800ff167b82 */ /* 0x000ea20000000a00 */
[----:B0-----:R-:W-:-:S04]  /*9630*/  ISETP.NE.U32.AND P0, PT, R14, RZ, PT ;  /* 0x000000ff0e00720c */ /* 0x001fc80003f05070 */
[----:B------:R-:W-:-:S13]  /*9640*/  ISETP.NE.AND.EX P0, PT, R15, RZ, PT, P0 ;  /* 0x000000ff0f00720c */ /* 0x000fda0003f05300 */
[----:B-12---:R-:W-:Y:S05]  /*9650*/  @!P0 BRA `(.L_x_290) ;  /* 0x0000000000288947 */ /* 0x006fea0003800000 */
[----:B------:R-:W0:Y:S02]  /*9660*/  LDC R9, c[0x0][0x634] ;  /* 0x00018d00ff097b82 */ /* 0x000e240000000800 */
[----:B0-----:R-:W-:-:S05]  /*9670*/  IADD3 R13, P0, R16, R9, RZ ;  /* 0x00000009100d7210 */ /* 0x001fca0007f1e0ff */
        /* <DEDUP_REMOVED lines=8> */
.L_x_290:
[----:B------:R-:W0:Y:S01]  /*9700*/  LDC.64 R28, c[0x0][0x640] ;  /* 0x00019000ff1c7b82 */ /* 0x000e220000000a00 */
[-CC-:B------:R-:W-:Y:S01]  /*9710*/  SHF.R.U64 R21, R12, R6.reuse, R13.reuse ;  /* 0x000000060c157219 */ /* 0x180fe2000000120d */
[----:B------:R-:W-:Y:S01]  /*9720*/  IMAD.MOV.U32 R30, RZ, RZ, 0x1 ;  /* 0x00000001ff1e7424 */ /* 0x000fe200078e00ff */
[----:B------:R-:W-:Y:S02]  /*9730*/  SHF.R.U32.HI R6, RZ, R6, R13 ;  /* 0x00000006ff067219 */ /* 0x000fe4000001160d */
[----:B------:R-:W-:-:S03]  /*9740*/  IADD3 R11, P0, RZ, -R21, RZ ;  /* 0x80000015ff0b7210 */ /* 0x000fc60007f1e0ff */
[----:B------:R-:W1:Y:S02]  /*9750*/  LDC R10, c[0x0][0x618] ;  /* 0x00018600ff0a7b82 */ /* 0x000e640000000800 */
[----:B------:R-:W-:-:S04]  /*9760*/  IMAD.X R9, RZ, RZ, ~R6, P0 ;  /* 0x000000ffff097224 */ /* 0x000fc800000e0e06 */
[-C--:B------:R-:W-:Y:S02]  /*9770*/  IMAD R6, R9, R22.reuse, RZ ;  /* 0x0000001609067224 */ /* 0x080fe400078e02ff */
[----:B------:R-:W2:Y:S01]  /*9780*/  LDC R12, c[0x0][0x608] ;  /* 0x00018200ff0c7b82 */ /* 0x000ea20000000800 */
[----:B------:R-:W-:-:S04]  /*9790*/  IMAD.WIDE.U32 R8, R11, R22, R16 ;  /* 0x000000160b087225 */ /* 0x000fc800078e0010 */
[----:B------:R-:W-:-:S03]  /*97a0*/  IMAD R11, R11, R23, R6 ;  /* 0x000000170b0b7224 */ /* 0x000fc600078e0206 */
[----:B------:R-:W3:Y:S01]  /*97b0*/  LDC R27, c[0x0][0x658] ;  /* 0x00019600ff1b7b82 */ /* 0x000ee20000000800 */
[----:B0-----:R-:W-:Y:S02]  /*97c0*/  ISETP.NE.U32.AND P0, PT, R28, RZ, PT ;  /* 0x000000ff1c00720c */ /* 0x001fe40003f05070 */
[----:B------:R-:W-:Y:S02]  /*97d0*/  IADD3 R9, R9, R11, RZ ;  /* 0x0000000b09097210 */ /* 0x000fe40007ffe0ff */
[----:B------:R-:W-:-:S03]  /*97e0*/  ISETP.NE.AND.EX P0, PT, R29, RZ, PT, P0 ;  /* 0x000000ff1d00720c */ /* 0x000fc60003f05300 */
[----:B------:R-:W0:Y:S01]  /*97f0*/  LDC R22, c[0x0][0x600] ;  /* 0x00018000ff167b82 */ /* 0x000e220000000800 */
[-CC-:B-1----:R-:W-:Y:S01]  /*9800*/  SHF.R.U64 R14, R8, R10.reuse, R9.reuse ;  /* 0x0000000a080e7219 */ /* 0x182fe20000001209 */
[----:B------:R-:W-:Y:S01]  /*9810*/  IMAD.MOV.U32 R8, RZ, RZ, -0x1 ;  /* 0xffffffffff087424 */ /* 0x000fe200078e00ff */
[----:B------:R-:W-:-:S05]  /*9820*/  SHF.R.U32.HI R9, RZ, R10, R9 ;  /* 0x0000000aff097219 */ /* 0x000fca0000011609 */
[----:B------:R-:W1:Y:S01]  /*9830*/  LDC R24, c[0x0][0x648] ;  /* 0x00019200ff187b82 */ /* 0x000e620000000800 */
[-CC-:B--2---:R-:W-:Y:S02]  /*9840*/  SHF.R.U64 R23, R14, R12.reuse, R9.reuse ;  /* 0x0000000c0e177219 */ /* 0x184fe40000001209 */
[----:B------:R-:W-:-:S05]  /*9850*/  SHF.R.U32.HI R6, RZ, R12, R9 ;  /* 0x0000000cff067219 */ /* 0x000fca0000011609 */
[----:B------:R-:W2:Y:S01]  /*9860*/  LDC R26, c[0x0][0x638] ;  /* 0x00018e00ff1a7b82 */ /* 0x000ea20000000800 */
[-C--:B---3--:R-:W-:Y:S02]  /*9870*/  SHF.L.U32 R8, R8, R27.reuse, RZ ;  /* 0x0000001b08087219 */ /* 0x088fe400000006ff */
[-CC-:B------:R-:W-:Y:S02]  /*9880*/  SHF.R.U64 R25, R23, R27.reuse, R6.reuse ;  /* 0x0000001b17197219 */ /* 0x180fe40000001206 */
[----:B------:R-:W-:Y:S02]  /*9890*/  LOP3.LUT R32, RZ, R8, RZ, 0x33, !PT ;  /* 0x00000008ff207212 */ /* 0x000fe400078e33ff */
[----:B------:R-:W-:Y:S01]  /*98a0*/  SHF.R.U32.HI R9, RZ, R27, R6 ;  /* 0x0000001bff097219 */ /* 0x000fe20000011606 */
[----:B------:R-:W3:Y:S01]  /*98b0*/  LDC R31, c[0x0][0x610] ;  /* 0x00018400ff1f7b82 */ /* 0x000ee20000000800 */
[----:B------:R-:W-:Y:S01]  /*98c0*/  MOV R8, R25 ;  /* 0x0000001900087202 */ /* 0x000fe20000000f00 */
[----:B------:R-:W-:Y:S06]  /*98d0*/  @!P0 BRA `(.L_x_291) ;  /* 0x0000000000288947 */ /* 0x000fec0003800000 */
[----:B------:R-:W4:Y:S02]  /*98e0*/  LDC R6, c[0x0][0x64c] ;  /* 0x00019300ff067b82 */ /* 0x000f240000000800 */
[----:B----4-:R-:W-:-:S05]  /*98f0*/  IADD3 R13, P0, R25, R6, RZ ;  /* 0x00000006190d7210 */ /* 0x010fca0007f1e0ff */
[----:B------:R-:W-:-:S04]  /*9900*/  IMAD.X R15, RZ, RZ, R9, P0 ;  /* 0x000000ffff0f7224 */ /* 0x000fc800000e0609 */
[----:B------:R-:W-:-:S04]  /*9910*/  IMAD.WIDE.U32 R8, R15, R28, RZ ;  /* 0x0000001c0f087225 */ /* 0x000fc800078e00ff */
[----:B------:R-:W-:-:S04]  /*9920*/  IMAD.WIDE.U32 R10, P0, R13, R29, R8 ;  /* 0x0000001d0d0a7225 */ /* 0x000fc80007800008 */
[----:B------:R-:W-:Y:S01]  /*9930*/  IMAD.WIDE.U32 R8, R13, R28, RZ ;  /* 0x0000001c0d087225 */ /* 0x000fe200078e00ff */
[----:B------:R-:W-:-:S03]  /*9940*/  MOV R12, R11 ;  /* 0x0000000b000c7202 */ /* 0x000fc60000000f00 */
[----:B------:R-:W-:Y:S01]  /*9950*/  IMAD.X R13, RZ, RZ, RZ, P0 ;  /* 0x000000ffff0d7224 */ /* 0x000fe200000e06ff */
[----:B------:R-:W-:-:S05]  /*9960*/  IADD3 RZ, P0, R9, R10, RZ ;  /* 0x0000000a09ff7210 */ /* 0x000fca0007f1e0ff */
[----:B------:R-:W-:-:S08]  /*9970*/  IMAD.WIDE.U32.X R8, R15, R29, R12, P0 ;  /* 0x0000001d0f087225 */ /* 0x000fd000000e040c */
.L_x_291:
[----:B------:R-:W-:Y:S01]  /*9980*/  ISETP.NE.AND P0, PT, R2, 0x1, PT ;  /* 0x000000010200780c */ /* 0x000fe20003f05270 */
[----:B------:R-:W-:Y:S01]  /*9990*/  IMAD.MOV.U32 R13, RZ, RZ, R21 ;  /* 0x000000ffff0d7224 */ /* 0x000fe200078e0015 */
[----:B-1----:R-:W-:Y:S01]  /*99a0*/  SHF.R.U64 R6, R8, R24, R9 ;  /* 0x0000001808067219 */ /* 0x002fe20000001209 */
[----:B0-----:R-:W-:Y:S01]  /*99b0*/  VIADD R9, R22, 0xffffffff ;  /* 0xffffffff16097836 */ /* 0x001fe20000000000 */
[----:B------:R-:W-:Y:S02]  /*99c0*/  SHF.L.U32 R30, R30, R27, RZ ;  /* 0x0000001b1e1e7219 */ /* 0x000fe400000006ff */
[----:B------:R-:W-:Y:S01]  /*99d0*/  LOP3.LUT R5, R23, R32, RZ, 0xc0, !PT ;  /* 0x0000002017057212 */ /* 0x000fe200078ec0ff */
[----:B------:R-:W-:-:S04]  /*99e0*/  IMAD.MOV R8, RZ, RZ, -R6 ;  /* 0x000000ffff087224 */ /* 0x000fc800078e0a06 */
[----:B------:R-:W-:Y:S01]  /*99f0*/  IMAD R6, R30, R6, R5 ;  /* 0x000000061e067224 */ /* 0x000fe200078e0205 */
[----:B------:R-:W-:Y:S01]  /*9a00*/  LOP3.LUT R5, R14, R9, RZ, 0xc0, !PT ;  /* 0x000000090e057212 */ /* 0x000fe200078ec0ff */
[----:B------:R-:W-:Y:S02]  /*9a10*/  @P0 IMAD R3, R7, R20, R4 ;  /* 0x0000001407030224 */ /* 0x000fe400078e0204 */
[----:B--2---:R-:W-:Y:S01]  /*9a20*/  IMAD R4, R8, R26, R25 ;  /* 0x0000001a08047224 */ /* 0x004fe200078e0219 */
[----:B------:R-:W-:Y:S01]  /*9a30*/  MOV R8, 0x1 ;  /* 0x0000000100087802 */ /* 0x000fe20000000f00 */
[----:B---3--:R-:W-:Y:S02]  /*9a40*/  IMAD R3, R6, R31, R3 ;  /* 0x0000001f06037224 */ /* 0x008fe400078e0203 */
[----:B------:R-:W-:-:S05]  /*9a50*/  IMAD R4, R4, R22, R5 ;  /* 0x0000001604047224 */ /* 0x000fca00078e0205 */
[----:B------:R-:W-:Y:S02]  /*9a60*/  SEL R6, R4, R3, !P0 ;  /* 0x0000000304067207 */ /* 0x000fe40004000000 */
[----:B------:R-:W-:-:S07]  /*9a70*/  SEL R12, R3, R4, !P0 ;  /* 0x00000004030c7207 */ /* 0x000fce0004000000 */
.L_x_289:
[----:B------:R-:W-:-:S08]  /*9a80*/  NOP ;  /* 0x0000000000007918 */ /* 0x000fd00000000000 */
[----:B------:R-:W0:-:S00]  /*9a90*/  USETMAXREG.DEALLOC.CTAPOOL 0x28 ;  /* 0x00000028000079c8 */ /* 0x000e0000080e0500 */
[----:B0-----:R-:W-:-:S13]  /*9aa0*/  ISETP.NE.AND P0, PT, R0, RZ, PT ;  /* 0x000000ff0000720c */ /* 0x001fda0003f05270 */
[----:B------:R-:W-:Y:S05]  /*9ab0*/  @P0 EXIT ;  /* 0x000000000000094d */ /* 0x000fea0003800000 */
[----:B------:R-:W-:Y:S01]  /*9ac0*/  LOP3.LUT P0, RZ, R8, 0xff, RZ, 0xc0, !PT ;  /* 0x000000ff08ff7812 */ /* 0x000fe2000780c0ff */
[----:B------:R-:W-:Y:S01]  /*9ad0*/  IMAD.MOV.U32 R10, RZ, RZ, 0x1 ;  /* 0x00000001ff0a7424 */ /* 0x000fe200078e00ff */
[----:B------:R-:W-:-:S11]  /*9ae0*/  MOV R9, RZ ;  /* 0x000000ff00097202 */ /* 0x000fd60000000f00 */
[----:B------:R-:W-:Y:S05]  /*9af0*/  @!P0 BRA `(.L_x_292) ;  /* 0x0000000c00b48947 */ /* 0x000fea0003800000 */
[----:B------:R-:W0:Y:S01]  /*9b00*/  LDC R0, c[0x0][0x28c] ;  /* 0x0000a300ff007b82 */ /* 0x000e220000000800 */
[----:B------:R-:W-:Y:S01]  /*9b10*/  ULDC UR5, c[0x0][0x658] ;  /* 0x0001960000057ab9 */ /* 0x000fe20000000800 */
[----:B------:R-:W-:Y:S01]  /*9b20*/  UMOV UR11, 0xffffffff ;  /* 0xffffffff000b7882 */ /* 0x000fe20000000000 */
[----:B------:R-:W-:Y:S01]  /*9b30*/  UMOV UR14, 0x1 ;  /* 0x00000001000e7882 */ /* 0x000fe20000000000 */
[----:B------:R-:W-:Y:S01]  /*9b40*/  USHF.L.U32 UR11, UR11, UR5, URZ ;  /* 0x000000050b0b7299 */ /* 0x000fe2000800063f */
[----:B------:R-:W-:Y:S01]  /*9b50*/  BSSY B0, `(.L_x_292) ;  /* 0x00000e7000007945 */ /* 0x000fe20003800000 */
[----:B------:R-:W-:Y:S01]  /*9b60*/  ULDC UR9, c[0x0][0xc] ;  /* 0x0000030000097ab9 */ /* 0x000fe20000000800 */
[----:B------:R-:W-:Y:S01]  /*9b70*/  ULDC UR12, c[0x0][0x10] ;  /* 0x00000400000c7ab9 */ /* 0x000fe20000000800 */
[----:B------:R-:W1:Y:S01]  /*9b80*/  S2UR UR8, SR_CgaCtaId ;  /* 0x00000000000879c3 */ /* 0x000e620000008800 */
[----:B------:R-:W-:Y:S01]  /*9b90*/  ULOP3.LUT UR13, URZ, UR11, URZ, 0x33, !UPT ;  /* 0x0000000b3f0d7292 */ /* 0x000fe2000f8e333f */
[----:B------:R-:W-:Y:S01]  /*9ba0*/  LOP3.LUT R11, R19, 0x2, RZ, 0xfc, !PT ;  /* 0x00000002130b7812 */ /* 0x000fe200078efcff */
[----:B------:R-:W-:Y:S01]  /*9bb0*/  IMAD.MOV.U32 R9, RZ, RZ, RZ ;  /* 0x000000ffff097224 */ /* 0x000fe200078e00ff */
[----:B------:R-:W-:Y:S01]  /*9bc0*/  MOV R10, 0x1 ;  /* 0x00000001000a7802 */ /* 0x000fe20000000f00 */
[----:B------:R-:W-:Y:S01]  /*9bd0*/  ULDC UR4, c[0x0][0x600] ;  /* 0x0001800000047ab9 */ /* 0x000fe20000000800 */
[----:B------:R-:W-:Y:S01]  /*9be0*/  UMOV UR30, 0x5 ;  /* 0x00000005001e7882 */ /* 0x000fe20000000000 */
[----:B------:R-:W-:-:S02]  /*9bf0*/  UIADD3 UR4, UR4, -0x1, URZ ;  /* 0xffffffff04047890 */ /* 0x000fc4000fffe03f */
[----:B------:R-:W-:Y:S01]  /*9c00*/  USHF.L.U32 UR5, UR14, UR5, URZ ;  /* 0x000000050e057299 */ /* 0x000fe2000800063f */
[----:B------:R-:W-:Y:S01]  /*9c10*/  ULDC.64 UR40, c[0x0][0x198] ;  /* 0x0000660000287ab9 */ /* 0x000fe20000000a00 */
[----:B0-----:R-:W-:-:S05]  /*9c20*/  VIADD R0, R0, 0x3f ;  /* 0x0000003f00007836 */ /* 0x001fca0000000000 */
[----:B------:R-:W-:Y:S01]  /*9c30*/  SHF.R.S32.HI R3, RZ, 0x1f, R0 ;  /* 0x0000001fff037819 */ /* 0x000fe20000011400 */
[----:B-1----:R-:W-:-:S03]  /*9c40*/  ULOP3.LUT UR10, UR8, 0x1, URZ, 0xc0, !UPT ;  /* 0x00000001080a7892 */ /* 0x002fc6000f8ec03f */
[----:B------:R-:W-:Y:S01]  /*9c50*/  LEA.HI R3, R3, R0, RZ, 0x6 ;  /* 0x0000000003037211 */ /* 0x000fe200078f30ff */
[----:B------:R-:W-:Y:S01]  /*9c60*/  USHF.R.U32.HI UR37, URZ, 0x1, UR8 ;  /* 0x000000013f257899 */ /* 0x000fe20008011608 */
[----:B------:R-:W-:Y:S01]  /*9c70*/  IMAD.MOV.U32 R0, RZ, RZ, 0x1 ;  /* 0x00000001ff007424 */ /* 0x000fe200078e00ff */
[----:B------:R-:W-:Y:S01]  /*9c80*/  USHF.L.U32 UR6, UR8, 0x6, URZ ;  /* 0x0000000608067899 */ /* 0x000fe2000800063f */
[--C-:B------:R-:W-:Y:S01]  /*9c90*/  SHF.R.S32.HI R8, RZ, 0x6, R3.reuse ;  /* 0x00000006ff087819 */ /* 0x100fe20000011403 */
[----:B------:R-:W-:Y:S02]  /*9ca0*/  USHF.L.U32 UR7, UR8, 0xb, URZ ;  /* 0x0000000b08077899 */ /* 0x000fe4000800063f */
[----:B------:R-:W-:Y:S01]  /*9cb0*/  ULOP3.LUT UR8, UR8, 0xfffffffe, URZ, 0xc0, !UPT ;  /* 0xfffffffe08087892 */ /* 0x000fe2000f8ec03f */
[----:B------:R-:W-:Y:S01]  /*9cc0*/  PRMT R3, R0, 0x7610, R3 ;  /* 0x0000761000037816 */ /* 0x000fe20000000003 */
[----:B------:R-:W-:Y:S01]  /*9cd0*/  UISETP.GT.U32.AND UP0, UPT, UR10, 0xffff, UPT ;  /* 0x0000ffff0a00788c */ /* 0x000fe2000bf04070 */
[----:B------:R-:W-:Y:S01]  /*9ce0*/  VIADD R0, R8, 0x1 ;  /* 0x0000000108007836 */ /* 0x000fe20000000000 */
[----:B------:R-:W-:-:S02]  /*9cf0*/  USHF.L.U32 UR21, UR14, UR8, URZ ;  /* 0x000000080e157299 */ /* 0x000fc4000800063f */
[----:B------:R-:W-:Y:S02]  /*9d00*/  ULOP3.LUT UR11, UR8, 0x1, URZ, 0xfc, !UPT ;  /* 0x00000001080b7892 */ /* 0x000fe4000f8efc3f */
[----:B------:R-:W-:Y:S02]  /*9d10*/  UIMAD.WIDE.U32 UR8, UR9, UR12, URZ ;  /* 0x0000000c090872a5 */ /* 0x000fe4000f8e003f */
[----:B------:R-:W-:Y:S01]  /*9d20*/  USEL UR10, UR10, 0xffff, !UP0 ;  /* 0x0000ffff0a0a7887 */ /* 0x000fe2000c000000 */
[----:B------:R-:W-:Y:S01]  /*9d30*/  ULDC UR12, c[0x0][0x14] ;  /* 0x00000500000c7ab9 */ /* 0x000fe20000000800 */
[----:B------:R-:W-:Y:S02]  /*9d40*/  USHF.L.U32 UR11, UR14, UR11, URZ ;  /* 0x0000000b0e0b7299 */ /* 0x000fe4000800063f */
[----:B------:R-:W-:Y:S02]  /*9d50*/  UIMAD.WIDE.U32 UR38, UR8, UR12, URZ ;  /* 0x0000000c082672a5 */ /* 0x000fe4000f8e003f */
[----:B------:R-:W-:-:S02]  /*9d60*/  UIMAD UR29, UR9, UR12, URZ ;  /* 0x0000000c091d72a4 */ /* 0x000fc4000f8e023f */
[----:B------:R-:W-:Y:S02]  /*9d70*/  ULOP3.LUT UR10, UR10, 0xffff, URZ, 0xc0, !UPT ;  /* 0x0000ffff0a0a7892 */ /* 0x000fe4000f8ec03f */
[----:B------:R-:W-:Y:S02]  /*9d80*/  ULOP3.LUT UR6, UR6, 0x40, URZ, 0xc0, !UPT ;  /* 0x0000004006067892 */ /* 0x000fe4000f8ec03f */
[----:B------:R-:W-:Y:S02]  /*9d90*/  ULOP3.LUT UR7, UR7, 0x800, URZ, 0xc0, !UPT ;  /* 0x0000080007077892 */ /* 0x000fe4000f8ec03f */
[----:B------:R-:W-:Y:S02]  /*9da0*/  ULOP3.LUT UR21, UR21, UR11, URZ, 0xfc, !UPT ;  /* 0x0000000b15157292 */ /* 0x000fe4000f8efc3f */
[----:B------:R-:W-:Y:S02]  /*9db0*/  UIADD3 UR29, UR39, UR29, URZ ;  /* 0x0000001d271d7290 */ /* 0x000fe4000fffe03f */
[----:B------:R-:W-:-:S12]  /*9dc0*/  USHF.L.U32 UR30, UR30, UR10, URZ ;  /* 0x0000000a1e1e7299 */ /* 0x000fd8000800063f */
.L_x_303:
[----:B------:R-:W-:-:S03]  /*9dd0*/  UMOV UR8, 0xffffffff ;  /* 0xffffffff00087882 */ /* 0x000fc60000000000 */
[----:B------:R-:W-:Y:S05]  /*9de0*/  BRA.DIV UR8, `(.L_x_293) ;  /* 0x0000000e08987947 */ /* 0x000fea000b800000 */
[----:B------:R-:W-:-:S13]  /*9df0*/  ELECT P6, URZ, PT ;  /* 0x00000000003f782f */ /* 0x000fda00038c0000 */
.L_x_312:
[----:B------:R-:W0:Y:S01]  /*9e00*/  LDC R4, c[0x0][0x28c] ;  /* 0x0000a300ff047b82 */ /* 0x000e220000000800 */
[----:B------:R-:W-:Y:S01]  /*9e10*/  BSSY B1, `(.L_x_294) ;  /* 0x0000048000017945 */ /* 0x000fe20003800000 */
[----:B0-----:R-:W-:-:S13]  /*9e20*/  ISETP.LT.OR P6, PT, R4, 0x1, !P6 ;  /* 0x000000010400780c */ /* 0x001fda00077c1670 */
[----:B------:R-:W-:Y:S05]  /*9e30*/  @P6 BRA `(.L_x_295) ;  /* 0x0000000400146947 */ /* 0x000fea0003800000 */
[----:B------:R-:W-:Y:S01]  /*9e40*/  LEA R12, R12, UR37, 0x1 ;  /* 0x000000250c0c7c11 */ /* 0x000fe2000f8e08ff */
[----:B------:R-:W-:Y:S01]  /*9e50*/  IMAD.MOV.U32 R4, RZ, RZ, R0 ;  /* 0x000000ffff047224 */ /* 0x000fe200078e0000 */
[----:B------:R-:W-:Y:S01]  /*9e60*/  LEA R15, R6, UR6, 0x7 ;  /* 0x00000006060f7c11 */ /* 0x000fe2000f8e38ff */
[----:B------:R-:W-:Y:S01]  /*9e70*/  IMAD.MOV.U32 R5, RZ, RZ, R10 ;  /* 0x000000ffff057224 */ /* 0x000fe200078e000a */
[----:B------:R-:W-:Y:S01]  /*9e80*/  MOV R22, RZ ;  /* 0x000000ff00167202 */ /* 0x000fe20000000f00 */
[----:B------:R-:W-:Y:S01]  /*9e90*/  IMAD.SHL.U32 R14, R12, 0x80, RZ ;  /* 0x000000800c0e7824 */ /* 0x000fe200078e00ff */
[----:B------:R-:W-:-:S07]  /*9ea0*/  MOV R6, R9 ;  /* 0x0000000900067202 */ /* 0x000fce0000000f00 */
.L_x_298:
[----:B------:R-:W0:Y:S01]  /*9eb0*/  S2R R12, SR_CgaCtaId ;  /* 0x00000000000c7919 */ /* 0x000e220000008800 */
[----:B------:R-:W-:Y:S02]  /*9ec0*/  MOV R7, 0x400 ;  /* 0x0000040000077802 */ /* 0x000fe40000000f00 */
[----:B------:R-:W-:Y:S02]  /*9ed0*/  LOP3.LUT P1, RZ, R18, 0x7f, RZ, 0xc0, !PT ;  /* 0x0000007f12ff7812 */ /* 0x000fe4000782c0ff */
[----:B0-----:R-:W-:Y:S02]  /*9ee0*/  LEA R21, R12, R7, 0x18 ;  /* 0x000000070c157211 */ /* 0x001fe400078ec0ff */
[----:B------:R-:W-:-:S09]  /*9ef0*/  SHF.L.U32 R7, R5, 0x1f, RZ ;  /* 0x0000001f05077819 */ /* 0x000fd200000006ff */
[----:B------:R-:W0:Y:S01]  /*9f00*/  @!P1 LDC R12, c[0x0][0x500] ;  /* 0x00014000ff0c9b82 */ /* 0x000e220000000800 */
[----:B------:R-:W-:-:S04]  /*9f10*/  IMAD R20, R6, 0x8, R21 ;  /* 0x0000000806147824 */ /* 0x000fc800078e0215 */
[----:B------:R-:W1:Y:S02]  /*9f20*/  SYNCS.PHASECHK.TRANS64.TRYWAIT P0, [R20+URZ+0x10], R7 ;  /* 0x00001007140075a7 */ /* 0x000e64000800017f */
[----:B-1----:R-:W-:Y:S05]  /*9f30*/  @!P0 BRA `(.L_x_296) ;  /* 0x0000000c00648947 */ /* 0x002fea0003800000 */
.L_x_313:
[----:B-1----:R-:W-:Y:S01]  /*9f40*/  PRMT R7, R11, 0x9910, RZ ;  /* 0x000099100b077816 */ /* 0x002fe200000000ff */
[----:B0-----:R0:W-:Y:S03]  /*9f50*/  @!P1 SYNCS.ARRIVE.TRANS64 RZ, [R20+URZ], R12 ;  /* 0x0000000c14ff99a7 */ /* 0x0011e6000800003f */
[----:B------:R-:W-:-:S13]  /*9f60*/  ISETP.NE.AND P0, PT, R7, 0x2, PT ;  /* 0x000000020700780c */ /* 0x000fda0003f05270 */
[----:B0-----:R-:W-:Y:S05]  /*9f70*/  @P0 BRA `(.L_x_297) ;  /* 0x0000000000040947 */ /* 0x001fea0003800000 */
[----:B------:R-:W-:Y:S01]  /*9f80*/  BPT.TRAP 0x1 ;  /* 0x000000040000795c */ /* 0x000fe20000300000 */
.L_x_297:
[----:B------:R-:W-:Y:S01]  /*9f90*/  LEA R7, R6, UR37, 0x2 ;  /* 0x0000002506077c11 */ /* 0x000fe2000f8e10ff */
[----:B------:R-:W-:Y:S01]  /*9fa0*/  VIADD R4, R4, 0xffffffff ;  /* 0xffffffff04047836 */ /* 0x000fe20000000000 */
[----:B------:R-:W-:Y:S01]  /*9fb0*/  LEA R12, R6, UR7, 0xd ;  /* 0x00000007060c7c11 */ /* 0x000fe2000f8e68ff */
[----:B------:R-:W-:Y:S01]  /*9fc0*/  UIADD3 UR14, UP0, UR40, 0xf0, URZ ;  /* 0x000000f0280e7890 */ /* 0x000fe2000ff1e03f */
[----:B------:R-:W-:Y:S01]  /*9fd0*/  SHF.L.U32 R7, R7, 0xc, RZ ;  /* 0x0000000c07077819 */ /* 0x000fe200000006ff */
[----:B------:R-:W-:Y:S01]  /*9fe0*/  UIADD3 UR42, UP1, UR40, 0x1f0, URZ ;  /* 0x000001f0282a7890 */ /* 0x000fe2000ff3e03f */
[----:B------:R-:W-:Y:S01]  /*9ff0*/  R2UR UR34, R22 ;  /* 0x00000000162272ca */ /* 0x000fe200000e0000 */
[--C-:B------:R-:W-:Y:S01]  /*a000*/  IMAD R12, R12, 0x4, R21.reuse ;  /* 0x000000040c0c7824 */ /* 0x100fe200078e0215 */
[----:B------:R-:W-:Y:S01]  /*a010*/  R2UR UR33, R20 ;  /* 0x00000000142172ca */ /* 0x000fe200000e0000 */
[----:B------:R-:W-:Y:S01]  /*a020*/  IMAD R7, R7, 0x4, R21 ;  /* 0x0000000407077824 */ /* 0x000fe200078e0215 */
[----:B------:R-:W-:Y:S01]  /*a030*/  R2UR UR36, R13 ;  /* 0x000000000d2472ca */ /* 0x000fe200000e0000 */
[----:B------:R-:W-:Y:S01]  /*a040*/  UIADD3.X UR15, URZ, UR41, URZ, UP0, !UPT ;  /* 0x000000293f0f7290 */ /* 0x000fe200087fe43f */
[----:B------:R-:W-:Y:S01]  /*a050*/  R2UR UR8, R12 ;  /* 0x000000000c0872ca */ /* 0x000fe200000e0000 */
[----:B------:R-:W-:Y:S01]  /*a060*/  UPRMT UR31, URZ, 0x5410, UR30 ;  /* 0x000054103f1f7896 */ /* 0x000fe2000800001e */
[----:B------:R-:W-:Y:S01]  /*a070*/  R2UR UR24, R7 ;  /* 0x00000000071872ca */ /* 0x000fe200000e0000 */
[----:B------:R-:W-:Y:S01]  /*a080*/  UIADD3.X UR43, URZ, UR41, URZ, UP1, !UPT ;  /* 0x000000293f2b7290 */ /* 0x000fe20008ffe43f */
[----:B------:R-:W-:Y:S01]  /*a090*/  R2UR UR35, R14 ;  /* 0x000000000e2372ca */ /* 0x000fe200000e0000 */
[----:B------:R-:W-:Y:S01]  /*a0a0*/  UPRMT UR44, URZ, 0x5410, UR21 ;  /* 0x000054103f2c7896 */ /* 0x000fe20008000015 */
[----:B------:R-:W-:Y:S01]  /*a0b0*/  R2UR UR19, R15 ;  /* 0x000000000f1372ca */ /* 0x000fe200000e0000 */
[----:B------:R-:W-:Y:S01]  /*a0c0*/  UIADD3 UR26, UR34, 0x20, URZ ;  /* 0x00000020221a7890 */ /* 0x000fe2000fffe03f */
[----:B------:R-:W-:Y:S01]  /*a0d0*/  ISETP.GT.AND P1, PT, R4, 0x1, PT ;  /* 0x000000010400780c */ /* 0x000fe20003f24270 */
[----:B------:R-:W-:Y:S01]  /*a0e0*/  UMOV UR22, 0x0 ;  /* 0x0000000000167882 */ /* 0x000fe20000000000 */
[----:B------:R-:W-:Y:S01]  /*a0f0*/  IADD3 R6, R6, 0x1, RZ ;  /* 0x0000000106067810 */ /* 0x000fe20007ffe0ff */
[----:B------:R-:W-:Y:S01]  /*a100*/  UMOV UR23, 0x10000000 ;  /* 0x1000000000177882 */ /* 0x000fe20000000000 */
[----:B------:R-:W-:Y:S01]  /*a110*/  UMOV UR25, UR33 ;  /* 0x0000002100197c82 */ /* 0x000fe20008000000 */
[----:B------:R-:W-:Y:S01]  /*a120*/  UIADD3 UR16, UR8, 0x20100, URZ ;  /* 0x0002010008107890 */ /* 0x000fe2000fffe03f */
[----:B------:R-:W-:Y:S01]  /*a130*/  ISETP.NE.AND P0, PT, R6, 0x2, PT ;  /* 0x000000020600780c */ /* 0x000fe20003f05270 */
[----:B------:R-:W-:Y:S01]  /*a140*/  UIADD3 UR32, UR24, 0x100, URZ ;  /* 0x0000010018207890 */ /* 0x000fe2000fffe03f */
[----:B------:R-:W-:Y:S01]  /*a150*/  VIADD R22, R22, 0x40 ;  /* 0x0000004016167836 */ /* 0x000fe20000000000 */
[----:B------:R-:W-:Y:S01]  /*a160*/  UIADD3 UR24, UR24, 0x8100, URZ ;  /* 0x0000810018187890 */ /* 0x000fe2000fffe03f */
[----:B------:R-:W-:Y:S01]  /*a170*/  SEL R12, RZ, 0x1, P0 ;  /* 0x00000001ff0c7807 */ /* 0x000fe20000000000 */
[----:B------:R-:W-:Y:S01]  /*a180*/  UIADD3 UR8, UR8, 0x24100, URZ ;  /* 0x0002410008087890 */ /* 0x000fe2000fffe03f */
[----:B------:R-:W-:Y:S01]  /*a190*/  SEL R6, R6, RZ, P0 ;  /* 0x000000ff06067207 */ /* 0x000fe20000000000 */
[----:B------:R-:W-:Y:S01]  /*a1a0*/  UMOV UR28, UR36 ;  /* 0x00000024001c7c82 */ /* 0x000fe20008000000 */
[----:B------:R-:W-:Y:S01]  /*a1b0*/  UMOV UR27, UR35 ;  /* 0x00000023001b7c82 */ /* 0x000fe20008000000 */
[----:B------:R-:W-:Y:S01]  /*a1c0*/  UMOV UR17, UR33 ;  /* 0x0000002100117c82 */ /* 0x000fe20008000000 */
[----:B------:R-:W-:Y:S01]  /*a1d0*/  UMOV UR18, UR34 ;  /* 0x0000002200127c82 */ /* 0x000fe20008000000 */
[----:B------:R-:W-:Y:S01]  /*a1e0*/  UMOV UR20, UR36 ;  /* 0x0000002400147c82 */ /* 0x000fe20008000000 */
[----:B------:R0:W-:Y:S01]  /*a1f0*/  UTMALDG.3D.MULTICAST [UR32], [UR14], UR31, desc[UR22] ;  /* 0x000016200e0073b4 */ /* 0x0001e2000801181f */
[----:B------:R-:W-:Y:S01]  /*a200*/  UMOV UR9, UR33 ;  /* 0x0000002100097c82 */ /* 0x000fe20008000000 */
[----:B------:R-:W-:Y:S01]  /*a210*/  UMOV UR11, UR19 ;  /* 0x00000013000b7c82 */ /* 0x000fe20008000000 */
[----:B------:R-:W-:Y:S01]  /*a220*/  UMOV UR12, UR36 ;  /* 0x00000024000c7c82 */ /* 0x000fe20008000000 */
[----:B------:R-:W-:Y:S01]  /*a230*/  UMOV UR10, UR26 ;  /* 0x0000001a000a7c82 */ /* 0x000fe20008000000 */
[----:B------:R-:W-:Y:S01]  /*a240*/  LOP3.LUT R5, R5, R12, RZ, 0x3c, !PT ;  /* 0x0000000c05057212 */ /* 0x000fe200078e3cff */
[----:B------:R0:W-:Y:S01]  /*a250*/  UTMALDG.3D.MULTICAST [UR24], [UR14], UR31, desc[UR22] ;  /* 0x000016180e0073b4 */ /* 0x0001e2000801181f */
[----:B------:R0:W-:Y:S01]  /*a260*/  UTMALDG.3D.MULTICAST [UR16], [UR42], UR44, desc[UR22] ;  /* 0x000016102a0073b4 */ /* 0x0001e2000801182c */
[----:B------:R0:W-:Y:S02]  /*a270*/  UTMALDG.3D.MULTICAST [UR8], [UR42], UR44, desc[UR22] ;  /* 0x000016082a0073b4 */ /* 0x0001e4000801182c */
[----:B0-----:R-:W-:Y:S05]  /*a280*/  @P1 BRA `(.L_x_298) ;  /* 0xfffffffc00081947 */ /* 0x001fea000383ffff */
.L_x_295:
[----:B------:R-:W-:Y:S05]  /*a290*/  BSYNC B1 ;  /* 0x0000000000017941 */ /* 0x000fea0003800000 */
.L_x_294:
[----:B------:R-:W-:Y:S01]  /*a2a0*/  LOP3.LUT P1, RZ, R3, 0xff, RZ, 0xc0, !PT ;  /* 0x000000ff03ff7812 */ /* 0x000fe2000782c0ff */
[----:B------:R-:W-:Y:S01]  /*a2b0*/  ULDC.64 UR8, c[0x0][0x650] ;  /* 0x0001940000087ab9 */ /* 0x000fe20000000a00 */
[----:B------:R-:W-:Y:S01]  /*a2c0*/  IADD3 R9, R8, R9, RZ ;  /* 0x0000000908097210 */ /* 0x000fe20007ffe0ff */
[----:B------:R-:W-:Y:S01]  /*a2d0*/  BSSY B1, `(.L_x_299) ;  /* 0x000006c000017945 */ /* 0x000fe20003800000 */
[----:B------:R-:W-:Y:S01]  /*a2e0*/  IADD3 R16, P2, R16, UR38, RZ ;  /* 0x0000002610107c10 */ /* 0x000fe2000ff5e0ff */
[----:B------:R-:W-:Y:S01]  /*a2f0*/  IMAD.MOV.U32 R12, RZ, RZ, -0x1 ;  /* 0xffffffffff0c7424 */ /* 0x000fe200078e00ff */
[----:B------:R-:W-:Y:S01]  /*a300*/  SHF.R.U32.HI R3, RZ, 0x1, R9 ;  /* 0x00000001ff037819 */ /* 0x000fe20000011609 */
[----:B------:R-:W-:Y:S01]  /*a310*/  IMAD.MOV.U32 R6, RZ, RZ, -0x1 ;  /* 0xffffffffff067424 */ /* 0x000fe200078e00ff */
[----:B------:R-:W-:Y:S02]  /*a320*/  ISETP.GT.U32.AND P0, PT, R9, 0x1, PT ;  /* 0x000000010900780c */ /* 0x000fe40003f04070 */
[----:B------:R-:W-:-:S02]  /*a330*/  LOP3.LUT R3, R3, 0x1, RZ, 0xc0, !PT ;  /* 0x0000000103037812 */ /* 0x000fc400078ec0ff */
[----:B------:R-:W-:Y:S01]  /*a340*/  ISETP.LT.U32.AND P0, PT, R8, 0x2, P0 ;  /* 0x000000020800780c */ /* 0x000fe20000701070 */
[----:B------:R-:W0:Y:S01]  /*a350*/  @P1 S2R R5, SR_CgaCtaId ;  /* 0x0000000000051919 */ /* 0x000e220000008800 */
[----:B------:R-:W-:Y:S02]  /*a360*/  @P1 MOV R4, 0x400 ;  /* 0x0000040000041802 */ /* 0x000fe40000000f00 */
[----:B------:R-:W-:Y:S02]  /*a370*/  IADD3.X R17, R17, UR29, RZ, P2, !PT ;  /* 0x0000001d11117c10 */ /* 0x000fe400097fe4ff */
[----:B------:R-:W-:Y:S02]  /*a380*/  ISETP.GE.U32.AND P2, PT, R16, UR8, PT ;  /* 0x0000000810007c0c */ /* 0x000fe4000bf46070 */
[----:B------:R-:W-:Y:S02]  /*a390*/  MOV R13, 0xffffffff ;  /* 0xffffffff000d7802 */ /* 0x000fe40000000f00 */
[----:B------:R-:W-:-:S02]  /*a3a0*/  LOP3.LUT R9, R9, 0x1, RZ, 0xc0, !PT ;  /* 0x0000000109097812 */ /* 0x000fc400078ec0ff */
[----:B0-----:R-:W-:-:S04]  /*a3b0*/  @P1 LEA R4, R5, R4, 0x18 ;  /* 0x0000000405041211 */ /* 0x001fc800078ec0ff */
[----:B------:R0:W-:Y:S01]  /*a3c0*/  @P1 SYNCS.ARRIVE.TRANS64.A1T0 RZ, [R4+URZ+0x38], RZ ;  /* 0x000038ff04ff19a7 */ /* 0x0001e2000810003f */
[----:B------:R-:W-:Y:S02]  /*a3d0*/  ISETP.NE.U32.AND P1, PT, R3, 0x1, PT ;  /* 0x000000010300780c */ /* 0x000fe40003f25070 */
[----:B------:R-:W-:Y:S02]  /*a3e0*/  SEL R3, RZ, 0x1, !P0 ;  /* 0x00000001ff037807 */ /* 0x000fe40004000000 */
[----:B------:R-:W-:Y:S02]  /*a3f0*/  ISETP.GE.U32.AND.EX P0, PT, R17, UR9, PT, P2 ;  /* 0x0000000911007c0c */ /* 0x000fe4000bf06120 */
[----:B------:R-:W-:-:S04]  /*a400*/  ISETP.GT.U32.AND P1, PT, R8, 0x1, !P1 ;  /* 0x000000010800780c */ /* 0x000fc80004f24070 */
[----:B0-----:R-:W-:-:S04]  /*a410*/  SEL R4, RZ, 0x1, !P1 ;  /* 0x00000001ff047807 */ /* 0x001fc80004800000 */
[--C-:B------:R-:W-:Y:S02]  /*a420*/  LOP3.LUT R10, R4, R10, R3.reuse, 0x96, !PT ;  /* 0x0000000a040a7212 */ /* 0x100fe400078e9603 */
[----:B------:R-:W-:Y:S02]  /*a430*/  PRMT R4, RZ, 0x7610, R4 ;  /* 0x00007610ff047816 */ /* 0x000fe40000000004 */
[----:B------:R-:W-:Y:S01]  /*a440*/  PRMT R3, RZ, 0x7610, R3 ;  /* 0x00007610ff037816 */ /* 0x000fe20000000003 */
[----:B------:R-:W-:Y:S06]  /*a450*/  @P0 BRA `(.L_x_300) ;  /* 0x00000004004c0947 */ /* 0x000fec0003800000 */
[----:B------:R-:W0:Y:S01]  /*a460*/  S2R R14, SR_CTAID.X ;  /* 0x00000000000e7919 */ /* 0x000e220000002500 */
[----:B------:R-:W-:Y:S01]  /*a470*/  ULDC.64 UR8, c[0x0][0x628] ;  /* 0x00018a0000087ab9 */ /* 0x000fe20000000a00 */
[----:B------:R-:W1:Y:S01]  /*a480*/  LDC R15, c[0x0][0x144] ;  /* 0x00005100ff0f7b82 */ /* 0x000e620000000800 */
[----:B------:R-:W-:Y:S01]  /*a490*/  ISETP.NE.U32.AND P0, PT, RZ, UR8, PT ;  /* 0x00000008ff007c0c */ /* 0x000fe2000bf05070 */
[----:B------:R-:W2:Y:S01]  /*a4a0*/  S2R R12, SR_CTAID.Y ;  /* 0x00000000000c7919 */ /* 0x000ea20000002600 */
[----:B------:R-:W-:Y:S01]  /*a4b0*/  ULDC UR10, c[0x0][0x150] ;  /* 0x00005400000a7ab9 */ /* 0x000fe20000000800 */
[----:B------:R-:W-:Y:S01]  /*a4c0*/  ULDC UR11, c[0x0][0x630] ;  /* 0x00018c00000b7ab9 */ /* 0x000fe20000000800 */
[----:B------:R-:W-:Y:S01]  /*a4d0*/  ISETP.NE.AND.EX P0, PT, RZ, UR9, PT, P0 ;  /* 0x00000009ff007c0c */ /* 0x000fe2000bf05300 */
[----:B------:R-:W-:Y:S01]  /*a4e0*/  IMAD.MOV.U32 R4, RZ, RZ, R16 ;  /* 0x000000ffff047224 */ /* 0x000fe200078e0010 */
[----:B0-----:R-:W-:-:S05]  /*a4f0*/  I2FP.F32.U32 R5, R14 ;  /* 0x0000000e00057245 */ /* 0x001fca0000201000 */
[----:B------:R-:W-:Y:S01]  /*a500*/  FMUL R20, R5, UR10 ;  /* 0x0000000a05147c20 */ /* 0x000fe20008400000 */
[----:B------:R-:W-:-:S05]  /*a510*/  IMAD.MOV.U32 R5, RZ, RZ, R17 ;  /* 0x000000ffff057224 */ /* 0x000fca00078e0011 */
[----:B--2---:R-:W-:Y:S05]  /*a520*/  @!P0 BRA `(.L_x_301) ;  /* 0x0000000000288947 */ /* 0x004fea0003800000 */
[----:B------:R-:W-:Y:S02]  /*a530*/  ULDC UR10, c[0x0][0x634] ;  /* 0x00018d00000a7ab9 */ /* 0x000fe40000000800 */
[----:B------:R-:W-:-:S04]  /*a540*/  IADD3 R5, P0, R16, UR10, RZ ;  /* 0x0000000a10057c10 */ /* 0x000fc8000ff1e0ff */
[----:B------:R-:W-:-:S05]  /*a550*/  IADD3.X R13, RZ, R17, RZ, P0, !PT ;  /* 0x00000011ff0d7210 */ /* 0x000fca00007fe4ff */
[----:B------:R-:W-:-:S04]  /*a560*/  IMAD.WIDE.U32 R6, R13, UR8, RZ ;  /* 0x000000080d067c25 */ /* 0x000fc8000f8e00ff */
[----:B------:R-:W-:-:S04]  /*a570*/  IMAD.WIDE.U32 R6, P0, R5, UR9, R6 ;  /* 0x0000000905067c25 */ /* 0x000fc8000f800006 */
[----:B------:R-:W-:-:S04]  /*a580*/  IMAD.WIDE.U32 R4, R5, UR8, RZ ;  /* 0x0000000805047c25 */ /* 0x000fc8000f8e00ff */
[----:B------:R-:W-:Y:S01]  /*a590*/  IMAD.MOV.U32 R4, RZ, RZ, R7 ;  /* 0x000000ffff047224 */ /* 0x000fe200078e0007 */
[----:B------:R-:W-:Y:S01]  /*a5a0*/  IADD3 RZ, P1, R5, R6, RZ ;  /* 0x0000000605ff7210 */ /* 0x000fe20007f3e0ff */
[----:B------:R-:W-:-:S04]  /*a5b0*/  IMAD.X R5, RZ, RZ, RZ, P0 ;  /* 0x000000ffff057224 */ /* 0x000fc800000e06ff */
[----:B------:R-:W-:-:S08]  /*a5c0*/  IMAD.WIDE.U32.X R4, R13, UR9, R4, P1 ;  /* 0x000000090d047c25 */ /* 0x000fd000088e0404 */
.L_x_301:
[--C-:B------:R-:W-:Y:S01]  /*a5d0*/  SHF.R.U64 R13, R4, UR11, R5.reuse ;  /* 0x0000000b040d7c19 */ /* 0x100fe20008001205 */
[----:B------:R-:W0:Y:S01]  /*a5e0*/  F2I.U32.TRUNC.NTZ R20, R20 ;  /* 0x0000001400147305 */ /* 0x000e22000020f000 */
[----:B------:R-:W-:Y:S01]  /*a5f0*/  SHF.R.U32.HI R4, RZ, UR11, R5 ;  /* 0x0000000bff047c19 */ /* 0x000fe20008011605 */
[----:B------:R-:W-:Y:S01]  /*a600*/  ULDC.64 UR8, c[0x0][0x620] ;  /* 0x0001880000087ab9 */ /* 0x000fe20000000a00 */
[----:B------:R-:W-:Y:S01]  /*a610*/  IADD3 R7, P0, RZ, -R13, RZ ;  /* 0x8000000dff077210 */ /* 0x000fe20007f1e0ff */
[----:B------:R-:W-:Y:S01]  /*a620*/  ULDC.64 UR10, c[0x0][0x640] ;  /* 0x00019000000a7ab9 */ /* 0x000fe20000000a00 */
[----:B------:R-:W2:Y:S02]  /*a630*/  LDC R21, c[0x0][0x148] ;  /* 0x00005200ff157b82 */ /* 0x000ea40000000800 */
[----:B------:R-:W-:Y:S02]  /*a640*/  IADD3.X R4, RZ, ~R4, RZ, P0, !PT ;  /* 0x80000004ff047210 */ /* 0x000fe400007fe4ff */
[----:B------:R-:W-:-:S03]  /*a650*/  ISETP.NE.U32.AND P0, PT, RZ, UR10, PT ;  /* 0x0000000aff007c0c */ /* 0x000fc6000bf05070 */
[----:B------:R-:W-:Y:S01]  /*a660*/  IMAD R6, R4, UR8, RZ ;  /* 0x0000000804067c24 */ /* 0x000fe2000f8e02ff */
[----:B------:R-:W-:Y:S01]  /*a670*/  ISETP.NE.AND.EX P0, PT, RZ, UR11, PT, P0 ;  /* 0x0000000bff007c0c */ /* 0x000fe2000bf05300 */
[----:B------:R-:W-:Y:S01]  /*a680*/  IMAD.WIDE.U32 R4, R7, UR8, R16 ;  /* 0x0000000807047c25 */ /* 0x000fe2000f8e0010 */
[----:B------:R-:W-:-:S03]  /*a690*/  ULDC UR8, c[0x0][0x618] ;  /* 0x0001860000087ab9 */ /* 0x000fc60000000800 */
[----:B------:R-:W-:Y:S01]  /*a6a0*/  IMAD R7, R7, UR9, R6 ;  /* 0x0000000907077c24 */ /* 0x000fe2000f8e0206 */
[----:B------:R-:W-:Y:S01]  /*a6b0*/  ULDC UR9, c[0x0][0x154] ;  /* 0x0000550000097ab9 */ /* 0x000fe20000000800 */
[----:B0-----:R-:W-:-:S03]  /*a6c0*/  IMAD.MOV R6, RZ, RZ, -R20 ;  /* 0x000000ffff067224 */ /* 0x001fc600078e0a14 */
[----:B------:R-:W-:Y:S01]  /*a6d0*/  IADD3 R5, R5, R7, RZ ;  /* 0x0000000705057210 */ /* 0x000fe20007ffe0ff */
[----:B-1----:R-:W-:Y:S01]  /*a6e0*/  IMAD R14, R15, R6, R14 ;  /* 0x000000060f0e7224 */ /* 0x002fe200078e020e */
[----:B------:R-:W-:Y:S02]  /*a6f0*/  I2FP.F32.U32 R6, R12 ;  /* 0x0000000c00067245 */ /* 0x000fe40000201000 */
[--C-:B------:R-:W-:Y:S02]  /*a700*/  SHF.R.U64 R15, R4, UR8, R5.reuse ;  /* 0x00000008040f7c19 */ /* 0x100fe40008001205 */
[----:B------:R-:W-:Y:S01]  /*a710*/  SHF.R.U32.HI R4, RZ, UR8, R5 ;  /* 0x00000008ff047c19 */ /* 0x000fe20008011605 */
[----:B------:R-:W-:Y:S01]  /*a720*/  FMUL R6, R6, UR9 ;  /* 0x0000000906067c20 */ /* 0x000fe20008400000 */
[----:B------:R-:W-:Y:S02]  /*a730*/  ULDC UR8, c[0x0][0x608] ;  /* 0x0001820000087ab9 */ /* 0x000fe40000000800 */
[--C-:B------:R-:W-:Y:S01]  /*a740*/  SHF.R.U64 R22, R15, UR8, R4.reuse ;  /* 0x000000080f167c19 */ /* 0x100fe20008001204 */
[----:B------:R0:W1:Y:S01]  /*a750*/  F2I.U32.TRUNC.NTZ R24, R6 ;  /* 0x0000000600187305 */ /* 0x000062000020f000 */
[----:B------:R-:W-:Y:S01]  /*a760*/  SHF.R.U32.HI R5, RZ, UR8, R4 ;  /* 0x00000008ff057c19 */ /* 0x000fe20008011604 */
[----:B------:R-:W-:-:S03]  /*a770*/  ULDC UR8, c[0x0][0x658] ;  /* 0x0001960000087ab9 */ /* 0x000fc60000000800 */
[--C-:B------:R-:W-:Y:S02]  /*a780*/  SHF.R.U64 R20, R22, UR8, R5.reuse ;  /* 0x0000000816147c19 */ /* 0x100fe40008001205 */
[----:B------:R-:W-:-:S03]  /*a790*/  SHF.R.U32.HI R23, RZ, UR8, R5 ;  /* 0x00000008ff177c19 */ /* 0x000fc60008011605 */
[----:B------:R-:W-:Y:S01]  /*a7a0*/  IMAD.MOV.U32 R4, RZ, RZ, R20 ;  /* 0x000000ffff047224 */ /* 0x000fe200078e0014 */
[----:B------:R-:W-:Y:S01]  /*a7b0*/  MOV R5, R23 ;  /* 0x0000001700057202 */ /* 0x000fe20000000f00 */
[----:B0-----:R-:W-:Y:S06]  /*a7c0*/  @!P0 BRA `(.L_x_302) ;  /* 0x0000000000288947 */ /* 0x001fec0003800000 */
[----:B------:R-:W-:Y:S02]  /*a7d0*/  ULDC UR8, c[0x0][0x64c] ;  /* 0x0001930000087ab9 */ /* 0x000fe40000000800 */
[----:B------:R-:W-:-:S05]  /*a7e0*/  IADD3 R5, P0, R20, UR8, RZ ;  /* 0x0000000814057c10 */ /* 0x000fca000ff1e0ff */
[----:B------:R-:W-:-:S04]  /*a7f0*/  IMAD.X R23, RZ, RZ, R23, P0 ;  /* 0x000000ffff177224 */ /* 0x000fc800000e0617 */
[----:B------:R-:W-:-:S04]  /*a800*/  IMAD.WIDE.U32 R6, R23, UR10, RZ ;  /* 0x0000000a17067c25 */ /* 0x000fc8000f8e00ff */
[----:B------:R-:W-:-:S04]  /*a810*/  IMAD.WIDE.U32 R6, P0, R5, UR11, R6 ;  /* 0x0000000b05067c25 */ /* 0x000fc8000f800006 */
[----:B------:R-:W-:-:S04]  /*a820*/  IMAD.WIDE.U32 R4, R5, UR10, RZ ;  /* 0x0000000a05047c25 */ /* 0x000fc8000f8e00ff */
[----:B------:R-:W-:Y:S01]  /*a830*/  IMAD.MOV.U32 R4, RZ, RZ, R7 ;  /* 0x000000ffff047224 */ /* 0x000fe200078e0007 */
[----:B------:R-:W-:Y:S02]  /*a840*/  IADD3 RZ, P1, R5, R6, RZ ;  /* 0x0000000605ff7210 */ /* 0x000fe40007f3e0ff */
[----:B------:R-:W-:-:S03]  /*a850*/  IADD3.X R5, RZ, RZ, RZ, P0, !PT ;  /* 0x000000ffff057210 */ /* 0x000fc600007fe4ff */
[----:B------:R-:W-:-:S08]  /*a860*/  IMAD.WIDE.U32.X R4, R23, UR11, R4, P1 ;  /* 0x0000000b17047c25 */ /* 0x000fd000088e0404 */
.L_x_302:
[----:B------:R-:W-:Y:S01]  /*a870*/  ISETP.NE.AND P0, PT, R2, 0x1, PT ;  /* 0x000000010200780c */ /* 0x000fe20003f05270 */
[----:B------:R-:W-:Y:S01]  /*a880*/  ULDC UR8, c[0x0][0x648] ;  /* 0x0001920000087ab9 */ /* 0x000fe20000000800 */
[----:B-1----:R-:W-:Y:S01]  /*a890*/  IADD3 R24, -R24, RZ, RZ ;  /* 0x000000ff18187210 */ /* 0x002fe20007ffe1ff */
[----:B------:R-:W-:Y:S01]  /*a8a0*/  ULDC UR9, c[0x0][0x610] ;  /* 0x0001840000097ab9 */ /* 0x000fe20000000800 */
[----:B------:R-:W-:Y:S01]  /*a8b0*/  SHF.R.U64 R5, R4, UR8, R5 ;  /* 0x0000000804057c19 */ /* 0x000fe20008001205 */
[----:B------:R-:W-:Y:S01]  /*a8c0*/  ULDC UR8, c[0x0][0x638] ;  /* 0x00018e0000087ab9 */ /* 0x000fe20000000800 */
[----:B------:R-:W-:Y:S02]  /*a8d0*/  LOP3.LUT R22, R22, UR13, RZ, 0xc0, !PT ;  /* 0x0000000d16167c12 */ /* 0x000fe4000f8ec0ff */
[----:B------:R-:W-:Y:S01]  /*a8e0*/  LOP3.LUT R15, R15, UR4, RZ, 0xc0, !PT ;  /* 0x000000040f0f7c12 */ /* 0x000fe2000f8ec0ff */
[----:B------:R-:W-:Y:S01]  /*a8f0*/  IMAD.MOV R7, RZ, RZ, -R5 ;  /* 0x000000ffff077224 */ /* 0x000fe200078e0a05 */
[----:B------:R-:W-:Y:S01]  /*a900*/  MOV R4, 0x1 ;  /* 0x0000000100047802 */ /* 0x000fe20000000f00 */
[----:B------:R-:W-:-:S02]  /*a910*/  IMAD R5, R5, UR5, R22 ;  /* 0x0000000505057c24 */ /* 0x000fc4000f8e0216 */
[----:B--2---:R-:W-:Y:S02]  /*a920*/  @P0 IMAD R14, R21, R24, R12 ;  /* 0x00000018150e0224 */ /* 0x004fe400078e020c */
[----:B------:R-:W-:Y:S01]  /*a930*/  IMAD R20, R7, UR8, R20 ;  /* 0x0000000807147c24 */ /* 0x000fe2000f8e0214 */
[----:B------:R-:W-:Y:S01]  /*a940*/  ULDC UR8, c[0x0][0x600] ;  /* 0x0001800000087ab9 */ /* 0x000fe20000000800 */
[----:B------:R-:W-:Y:S02]  /*a950*/  IMAD R14, R5, UR9, R14 ;  /* 0x00000009050e7c24 */ /* 0x000fe4000f8e020e */
[----:B------:R-:W-:-:S05]  /*a960*/  IMAD R5, R20, UR8, R15 ;  /* 0x0000000814057c24 */ /* 0x000fca000f8e020f */
[----:B------:R-:W-:Y:S02]  /*a970*/  SEL R6, R5, R14, !P0 ;  /* 0x0000000e05067207 */ /* 0x000fe40004000000 */
[----:B------:R-:W-:-:S07]  /*a980*/  SEL R12, R14, R5, !P0 ;  /* 0x000000050e0c7207 */ /* 0x000fce0004000000 */
.L_x_300:
[----:B------:R-:W-:Y:S05]  /*a990*/  BSYNC B1 ;  /* 0x0000000000017941 */ /* 0x000fea0003800000 */
.L_x_299:
[----:B------:R-:W-:-:S13]  /*a9a0*/  LOP3.LUT P0, RZ, R4, 0xff, RZ, 0xc0, !PT ;  /* 0x000000ff04ff7812 */ /* 0x000fda000780c0ff */
[----:B------:R-:W-:Y:S05]  /*a9b0*/  @P0 BRA `(.L_x_303) ;  /* 0xfffffff400040947 */ /* 0x000fea000383ffff */
[----:B------:R-:W-:Y:S05]  /*a9c0*/  BSYNC B0 ;  /* 0x0000000000007941 */ /* 0x000fea0003800000 */
.L_x_292:
[----:B------:R-:W-:-:S03]  /*a9d0*/  UMOV UR8, 0xffffffff ;  /* 0xffffffff00087882 */ /* 0x000fc60000000000 */
[----:B------:R-:W-:Y:S05]  /*a9e0*/  BRA.DIV UR8, `(.L_x_304) ;  /* 0x0000000208cc7947 */ /* 0x000fea000b800000 */
[----:B------:R-:W-:-:S13]  /*a9f0*/  ELECT P6, URZ, PT ;  /* 0x00000000003f782f */ /* 0x000fda00038c0000 */
.L_x_316:
[----:B------:R-:W-:Y:S04]  /*aa00*/  BSSY B0, `(.L_x_305) ;  /* 0x0000019000007945 */ /* 0x000fe80003800000 */
[----:B------:R-:W-:Y:S05]  /*aa10*/  @!P6 BRA `(.L_x_306) ;  /* 0x00000000005ce947 */ /* 0x000fea0003800000 */
[----:B------:R-:W-:-:S04]  /*aa20*/  LOP3.LUT R19, R19, 0x2, RZ, 0xfc, !PT ;  /* 0x0000000213137812 */ /* 0x000fc800078efcff */
[----:B------:R-:W-:-:S13]  /*aa30*/  ISETP.NE.AND P0, PT, R19, 0x3, PT ;  /* 0x000000031300780c */ /* 0x000fda0003f05270 */
[----:B------:R-:W-:Y:S05]  /*aa40*/  @!P0 BRA `(.L_x_307) ;  /* 0x0000000000048947 */ /* 0x000fea0003800000 */
[----:B------:R-:W-:Y:S01]  /*aa50*/  BPT.TRAP 0x1 ;  /* 0x000000040000795c */ /* 0x000fe20000300000 */
.L_x_307:
[----:B------:R-:W0:Y:S01]  /*aa60*/  S2R R3, SR_CgaCtaId ;  /* 0x0000000000037919 */ /* 0x000e220000008800 */
[----:B------:R-:W-:Y:S02]  /*aa70*/  MOV R0, 0x400 ;  /* 0x0000040000007802 */ /* 0x000fe40000000f00 */
[----:B------:R-:W-:Y:S02]  /*aa80*/  SHF.L.U32 R2, R10, 0x1f, RZ ;  /* 0x0000001f0a027819 */ /* 0x000fe400000006ff */
[----:B0-----:R-:W-:-:S05]  /*aa90*/  LEA R0, R3, R0, 0x18 ;  /* 0x0000000003007211 */ /* 0x001fca00078ec0ff */
[----:B------:R-:W-:-:S05]  /*aaa0*/  VIADD R0, R0, 0x10 ;  /* 0x0000001000007836 */ /* 0x000fca0000000000 */
[C---:B------:R-:W-:Y:S01]  /*aab0*/  LEA R5, R9.reuse, R0, 0x3 ;  /* 0x0000000009057211 */ /* 0x040fe200078e18ff */
[----:B------:R-:W-:-:S03]  /*aac0*/  VIADD R9, R9, 0x1 ;  /* 0x0000000109097836 */ /* 0x000fc60000000000 */
[----:B------:R-:W0:Y:S02]  /*aad0*/  SYNCS.PHASECHK.TRANS64.TRYWAIT P0, [R5+URZ], R2 ;  /* 0x00000002050075a7 */ /* 0x000e24000800017f */
[----:B------:R-:W-:-:S04]  /*aae0*/  ISETP.NE.AND P1, PT, R9, 0x2, PT ;  /* 0x000000020900780c */ /* 0x000fc80003f25270 */
[----:B------:R-:W-:Y:S02]  /*aaf0*/  SEL R3, RZ, 0x1, P1 ;  /* 0x00000001ff037807 */ /* 0x000fe40000800000 */
[----:B------:R-:W-:Y:S02]  /*ab00*/  SEL R9, R9, RZ, P1 ;  /* 0x000000ff09097207 */ /* 0x000fe40000800000 */
[----:B------:R-:W-:Y:S01]  /*ab10*/  LOP3.LUT R3, R10, R3, RZ, 0x3c, !PT ;  /* 0x000000030a037212 */ /* 0x000fe200078e3cff */
[----:B0-----:R-:W-:Y:S06]  /*ab20*/  @!P0 BRA `(.L_x_308) ;  /* 0x00000000009c8947 */ /* 0x001fec0003800000 */
.L_x_317:
[----:B------:R-:W-:Y:S02]  /*ab30*/  LEA R9, R9, R0, 0x3 ;  /* 0x0000000009097211 */ /* 0x000fe400078e18ff */
[----:B------:R-:W-:-:S07]  /*ab40*/  SHF.L.U32 R0, R3, 0x1f, RZ ;  /* 0x0000001f03007819 */ /* 0x000fce00000006ff */
.L_x_309:
[----:B-1----:R1:W2:Y:S02]  /*ab50*/  SYNCS.PHASECHK.TRANS64.TRYWAIT P0, [R9+URZ], R0 ;  /* 0x00000000090075a7 */ /* 0x0022a4000800017f */
[----:B--2---:R-:W-:Y:S05]  /*ab60*/  @!P0 NANOSLEEP.SYNCS 0x989680 ;  /* 0x009896800000895d */ /* 0x004fea0003900000 */
[----:B------:R-:W2:Y:S02]  /*ab70*/  @!P0 SYNCS.PHASECHK.TRANS64 P0, [R9+URZ], R0 ;  /* 0x00000000090085a7 */ /* 0x000ea4000800007f */
[----:B--2---:R-:W-:Y:S05]  /*ab80*/  @!P0 BRA `(.L_x_309) ;  /* 0xfffffffc00f08947 */ /* 0x004fea000383ffff */
.L_x_306:
[----:B------:R-:W-:Y:S05]  /*ab90*/  BSYNC B0 ;  /* 0x0000000000007941 */ /* 0x000fea0003800000 */
.L_x_305:
[----:B------:R-:W-:Y:S05]  /*aba0*/  EXIT ;  /* 0x000000000000794d */ /* 0x000fea0003800000 */
.L_x_21:
[----:B----4-:R4:W0:Y:S02]  /*abb0*/  SYNCS.PHASECHK.TRANS64.TRYWAIT P1, [R3+URZ], R0 ;  /* 0x00000000030075a7 */ /* 0x010824000802017f */
[----:B0-----:R-:W-:Y:S05]  /*abc0*/  @!P1 NANOSLEEP.SYNCS 0x989680 ;  /* 0x009896800000995d */ /* 0x001fea0003900000 */
[----:B------:R-:W0:Y:S02]  /*abd0*/  @!P1 SYNCS.PHASECHK.TRANS64 P1, [R3+URZ], R0 ;  /* 0x00000000030095a7 */ /* 0x000e24000802007f */
[----:B0-----:R-:W-:Y:S05]  /*abe0*/  @!P1 BRA `(.L_x_21) ;  /* 0xfffffffc00f09947 */ /* 0x001fea000383ffff */
[----:B------:R-:W-:Y:S05]  /*abf0*/  BRA `(.L_x_20) ;  /* 0xffffff6800387947 */ /* 0x000fea000383ffff */
.L_x_26:
[----:B-1----:R1:W3:Y:S02]  /*ac00*/  SYNCS.PHASECHK.TRANS64.TRYWAIT P1, [R5+URZ], R4 ;  /* 0x00000004050075a7 */ /* 0x0022e4000802017f */
[----:B---3--:R-:W-:Y:S05]  /*ac10*/  @!P1 NANOSLEEP.SYNCS 0x989680 ;  /* 0x009896800000995d */ /* 0x008fea0003900000 */
[----:B------:R-:W3:Y:S02]  /*ac20*/  @!P1 SYNCS.PHASECHK.TRANS64 P1, [R5+URZ], R4 ;  /* 0x00000004050095a7 */ /* 0x000ee4000802007f */
[----:B---3--:R-:W-:Y:S05]  /*ac30*/  @!P1 BRA `(.L_x_26) ;  /* 0xfffffffc00f09947 */ /* 0x008fea000383ffff */
[----:B------:R-:W-:Y:S05]  /*ac40*/  BRA `(.L_x_25) ;  /* 0xffffff70003c7947 */ /* 0x000fea000383ffff */
.L_x_293:
[----:B------:R-:W-:Y:S01]  /*ac50*/  BSSY B1, `(.L_x_310) ;  /* 0x0000006000017945 */ /* 0x000fe20003800000 */
[----:B------:R-:W-:-:S07]  /*ac60*/  IMAD.MOV.U32 R15, RZ, RZ, -0x1 ;  /* 0xffffffffff0f7424 */ /* 0x000fce00078e00ff */
[----:B------:R-:W-:Y:S05]  /*ac70*/  WARPSYNC.COLLECTIVE R15, `(.L_x_311) ;  /* 0x000000000f0c7348 */ /* 0x000fea0003c00000 */
[----:B------:R-:W-:Y:S02]  /*ac80*/  ELECT P6, UR62, PT ;  /* 0x00000000003e782f */ /* 0x000fe400038c0000 */
[----:B------:R-:W-:Y:S01]  /*ac90*/  MOV R14, UR62 ;  /* 0x0000003e000e7c02 */ /* 0x000fe20008000f00 */
[----:B------:R-:W-:Y:S10]  /*aca0*/  ENDCOLLECTIVE ;  /* 0x000000000000791b */ /* 0x000ff40003800000 */
.L_x_311:
[----:B------:R-:W-:Y:S05]  /*acb0*/  BSYNC B1 ;  /* 0x0000000000017941 */ /* 0x000fea0003800000 */
.L_x_310:
[----:B------:R-:W-:Y:S05]  /*acc0*/  BRA `(.L_x_312) ;  /* 0xfffffff0004c7947 */ /* 0x000fea000383ffff */
.L_x_296:
[----:B-1----:R1:W2:Y:S02]  /*acd0*/  SYNCS.PHASECHK.TRANS64.TRYWAIT P0, [R20+URZ+0x10], R7 ;  /* 0x00001007140075a7 */ /* 0x0022a4000800017f */
[----:B--2---:R-:W-:Y:S05]  /*ace0*/  @!P0 NANOSLEEP.SYNCS 0x989680 ;  /* 0x009896800000895d */ /* 0x004fea0003900000 */
[----:B------:R-:W2:Y:S02]  /*acf0*/  @!P0 SYNCS.PHASECHK.TRANS64 P0, [R20+URZ+0x10], R7 ;  /* 0x00001007140085a7 */ /* 0x000ea4000800007f */
[----:B--2---:R-:W-:Y:S05]  /*ad00*/  @!P0 BRA `(.L_x_296) ;  /* 0xfffffffc00f08947 */ /* 0x004fea000383ffff */
[----:B------:R-:W-:Y:S05]  /*ad10*/  BRA `(.L_x_313) ;  /* 0xfffffff000887947 */ /* 0x000fea000383ffff */
.L_x_304:
[----:B------:R-:W-:Y:S01]  /*ad20*/  BSSY B0, `(.L_x_314) ;  /* 0x0000006000007945 */ /* 0x000fe20003800000 */
[----:B------:R-:W-:-:S07]  /*ad30*/  MOV R15, 0xffffffff ;  /* 0xffffffff000f7802 */ /* 0x000fce0000000f00 */
[----:B------:R-:W-:Y:S05]  /*ad40*/  WARPSYNC.COLLECTIVE R15, `(.L_x_315) ;  /* 0x000000000f0c7348 */ /* 0x000fea0003c00000 */
[----:B------:R-:W-:Y:S02]  /*ad50*/  ELECT P6, UR62, PT ;  /* 0x00000000003e782f */ /* 0x000fe400038c0000 */
[----:B------:R-:W-:Y:S01]  /*ad60*/  MOV R14, UR62 ;  /* 0x0000003e000e7c02 */ /* 0x000fe20008000f00 */
[----:B------:R-:W-:Y:S10]  /*ad70*/  ENDCOLLECTIVE ;  /* 0x000000000000791b */ /* 0x000ff40003800000 */
.L_x_315:
[----:B------:R-:W-:Y:S05]  /*ad80*/  BSYNC B0 ;  /* 0x0000000000007941 */ /* 0x000fea0003800000 */
.L_x_314:
[----:B------:R-:W-:Y:S05]  /*ad90*/  BRA `(.L_x_316) ;  /* 0xfffffffc00187947 */ /* 0x000fea000383ffff */
.L_x_308:
[----:B0-----:R0:W1:Y:S02]  /*ada0*/  SYNCS.PHASECHK.TRANS64.TRYWAIT P0, [R5+URZ], R2 ;  /* 0x00000002050075a7 */ /* 0x001064000800017f */
[----:B-1----:R-:W-:Y:S05]  /*adb0*/  @!P0 NANOSLEEP.SYNCS 0x989680 ;  /* 0x009896800000895d */ /* 0x002fea0003900000 */
[----:B------:R-:W1:Y:S02]  /*adc0*/  @!P0 SYNCS.PHASECHK.TRANS64 P0, [R5+URZ], R2 ;  /* 0x00000002050085a7 */ /* 0x000e64000800007f */
[----:B-1----:R-:W-:Y:S05]  /*add0*/  @!P0 BRA `(.L_x_308) ;  /* 0xfffffffc00f08947 */ /* 0x002fea000383ffff */
[----:B------:R-:W-:Y:S05]  /*ade0*/  BRA `(.L_x_317) ;  /* 0xfffffffc00507947 */ /* 0x000fea000383ffff */
.L_x_318:
[----:B------:R-:W-:-:S00]  /*adf0*/  BRA `(.L_x_318) ;  /* 0xfffffffc00fc7947 */ /* 0x000fc0000383ffff */
[----:B------:R-:W-:-:S00]  /*ae00*/  NOP ;  /* 0x0000000000007918 */ /* 0x000fc00000000000 */
[----:B------:R-:W-:-:S00]  /*ae10*/  NOP ;  /* 0x0000000000007918 */ /* 0x000fc00000000000 */
[----:B------:R-:W-:-:S00]  /*ae20*/  NOP ;  /* 0x0000000000007918 */ /* 0x000fc00000000000 */
[----:B------:R-:W-:-:S00]  /*ae30*/  NOP ;  /* 0x0000000000007918 */ /* 0x000fc00000000000 */
[----:B------:R-:W-:-:S00]  /*ae40*/  NOP ;  /* 0x0000000000007918 */ /* 0x000fc00000000000 */
[----:B------:R-:W-:-:S00]  /*ae50*/  NOP ;  /* 0x0000000000007918 */ /* 0x000fc00000000000 */
[----:B------:R-:W-:-:S00]  /*ae60*/  NOP ;  /* 0x0000000000007918 */ /* 0x000fc00000000000 */
[----:B------:R-:W-:-:S00]  /*ae70*/  NOP ;  /* 0x0000000000007918 */ /* 0x000fc00000000000 */
.L_x_319:


//--------------------- .nv.global.init           --------------------------
	.section	.nv.global.init,"aw",@progbits
.nv.global.init:
	.type		$str$22,@object
	.size		$str$22,($str$23 - $str$22)
$str$22:
        /*0000*/ 	.byte	0x6b, 0x5f, 0x74, 0x69, 0x6c, 0x65, 0x5f, 0x63, 0x6f, 0x75, 0x6e, 0x74, 0x20, 0x3e, 0x3d, 0x20
        /*0010*/ 	.byte	0x31, 0x00
	.type		$str$23,@object
	.size		$str$23,(__unnamed_1 - $str$23)
$str$23:
        /*0012*/ 	.byte	0x2f, 0x74, 0x6d, 0x70, 0x2f, 0x63, 0x75, 0x74, 0x6c, 0x61, 0x73, 0x73, 0x5f, 0x73, 0x77, 0x65
        /*0022*/ 	.byte	0x65, 0x70, 0x5f, 0x73, 0x72, 0x63, 0x2f, 0x69, 0x6e, 0x63, 0x6c, 0x75, 0x64, 0x65, 0x2f, 0x63
        /*0032*/ 	.byte	0x75, 0x74, 0x6c, 0x61, 0x73, 0x73, 0x2f, 0x67, 0x65, 0x6d, 0x6d, 0x2f, 0x63, 0x6f, 0x6c, 0x6c
        /*0042*/ 	.byte	0x65, 0x63, 0x74, 0x69, 0x76, 0x65, 0x2f, 0x73, 0x6d, 0x39, 0x30, 0x5f, 0x6d, 0x6d, 0x61, 0x5f
        /*0052*/ 	.byte	0x74, 0x6d, 0x61, 0x5f, 0x67, 0x6d, 0x6d, 0x61, 0x5f, 0x73, 0x73, 0x5f, 0x77, 0x61, 0x72, 0x70
        /*0062*/ 	.byte	0x73, 0x70, 0x65, 0x63, 0x69, 0x61, 0x6c, 0x69, 0x7a, 0x65, 0x64, 0x2e, 0x68, 0x70, 0x70, 0x00
	.type		__unnamed_1,@object
	.size		__unnamed_1,(.L_0 - __unnamed_1)
__unnamed_1:
        /*0072*/ 	.byte	0x76, 0x6f, 0x69, 0x64, 0x20, 0x63, 0x75, 0x74, 0x6c, 0x61, 0x73, 0x73, 0x3a, 0x3a, 0x67, 0x65
        /* <DEDUP_REMOVED lines=176> */
        /*0b82*/ 	.byte	0x64, 0x65, 0x6e, 0x74, 0x69, 0x74, 0x79, 0x5d, 0x00
.L_0:


//--------------------- .nv.shared._ZN7cutlass13device_kernelINS_4gemm6kernel13GemmUniversalIN4cute5tupleIJiiiiEEENS1_10collective13CollectiveMmaINS1_34MainloopSm90TmaGmmaWarpSpecializedILi2ENS5_IJNS4_1CILi2EEESB_NSA_ILi1EEEEEENS1_35KernelTmaWarpSpecializedCooperativeEEENS5_IJNSA_ILi256EEENSA_ILi128EEENSA_ILi64EEEEEEfNS5_IJlSC_lEEEfSK_NS4_8TiledMMAINS4_8MMA_AtomIJNS4_4SM904GMMA30MMA_64x128x8_F32TF32TF32_SS_TNILNSO_7ScaleInE1ELSQ_1EEEEEENS4_6LayoutINS5_IJSB_SC_SC_EEENS5_IJSC_NSA_ILi0EEESV_EEEEENS5_IJNS4_10UnderscoreESY_SY_EEEEENS4_23SM90_TMA_LOAD_MULTICASTENS4_14ComposedLayoutINS4_7SwizzleILi3ELi4ELi3EEENS4_18smem_ptr_flag_bitsILi32EEENST_INS5_IJNSA_ILi8EEENSA_ILi32EEEEEENS5_IJS18_SC_EEEEEEEvNS4_8identityES11_S1C_vS1D_EENS_8epilogue10collective6detail29Sm90TmaWarpSpecializedAdapterINS1G_15DefaultEpilogueIfSK_SK_NS1F_6thread17LinearCombinationIfLi1EffLNS1K_9ScaleType4KindE0ELNS_15FloatRoundStyleE2EfEENS1_15EpilogueDefaultEEEEEvvEEEEvNT_6ParamsE --------------------------
	.section	.nv.shared._ZN7cutlass13device_kernelINS_4gemm6kernel13GemmUniversalIN4cute5tupleIJiiiiEEENS1_10collective13CollectiveMmaINS1_34MainloopSm90TmaGmmaWarpSpecializedILi2ENS5_IJNS4_1CILi2EEESB_NSA_ILi1EEEEEENS1_35KernelTmaWarpSpecializedCooperativeEEENS5_IJNSA_ILi256EEENSA_ILi128EEENSA_ILi64EEEEEEfNS5_IJlSC_lEEEfSK_NS4_8TiledMMAINS4_8MMA_AtomIJNS4_4SM904GMMA30MMA_64x128x8_F32TF32TF32_SS_TNILNSO_7ScaleInE1ELSQ_1EEEEEENS4_6LayoutINS5_IJSB_SC_SC_EEENS5_IJSC_NSA_ILi0EEESV_EEEEENS5_IJNS4_10UnderscoreESY_SY_EEEEENS4_23SM90_TMA_LOAD_MULTICASTENS4_14ComposedLayoutINS4_7SwizzleILi3ELi4ELi3EEENS4_18smem_ptr_flag_bitsILi32EEENST_INS5_IJNSA_ILi8EEENSA_ILi32EEEEEENS5_IJS18_SC_EEEEEEEvNS4_8identityES11_S1C_vS1D_EENS_8epilogue10collective6detail29Sm90TmaWarpSpecializedAdapterINS1G_15DefaultEpilogueIfSK_SK_NS1F_6thread17LinearCombinationIfLi1EffLNS1K_9ScaleType4KindE0ELNS_15FloatRoundStyleE2EfEENS1_15EpilogueDefaultEEEEEvvEEEEvNT_6ParamsE,"aw",@nobits
	.sectionflags	@""
	.align	16
	.zero		1024


//--------------------- .nv.shared.reserved.0     --------------------------
	.section	.nv.shared.reserved.0,"aw",@nobits
	.weak		__nv_reservedSMEM_offset_0_alias
	.size		__nv_reservedSMEM_offset_0_alias, 0, 0
	.other		__nv_reservedSMEM_offset_0_alias,@"STO_CUDA_RESERVED_SHARED STV_DEFAULT"
__nv_reservedSMEM_offset_0_alias:
	.zero		0


//--------------------- .nv.global                --------------------------
	.section	.nv.global,"aw",@nobits
.nv.global:
	.type		_ZN40_INTERNAL_b10f6cfe_4_k_cu_49d51ef2_237514cute1_E,@object
	.size		_ZN40_INTERNAL_b10f6cfe_4_k_cu_49d51ef2_237514cute1_E,(_ZN40_INTERNAL_b10f6cfe_4_k_cu_49d51ef2_237514cuda3std3__45__cpo6cbeginE - _ZN40_INTERNAL_b10f6cfe_4_k_cu_49d51ef2_237514cute1_E)
_ZN40_INTERNAL_b10f6cfe_4_k_cu_49d51ef2_237514cute1_E:
	.zero		1
	.type		_ZN40_INTERNAL_b10f6cfe_4_k_cu_49d51ef2_237514cuda3std3__45__cpo6cbeginE,@object
	.size		_ZN40_INTERNAL_b10f6cfe_4_k_cu_49d51ef2_237514cuda3std3__45__cpo6cbeginE,(_ZN40_INTERNAL_b10f6cfe_4_k_cu_49d51ef2_237514cuda3std3__48in_placeE - _ZN40_INTERNAL_b10f6cfe_4_k_cu_49d51ef2_237514cuda3std3__45__cpo6cbeginE)
_ZN40_INTERNAL_b10f6cfe_4_k_cu_49d51ef2_237514cuda3std3__45__cpo6cbeginE:
	.zero		1
	.type		_ZN40_INTERNAL_b10f6cfe_4_k_cu_49d51ef2_237514cuda3std3__48in_placeE,@object
	.size		_ZN40_INTERNAL_b10f6cfe_4_k_cu_49d51ef2_237514cuda3std3__48in_placeE,(_ZN40_INTERNAL_b10f6cfe_4_k_cu_49d51ef2_237514cuda3std6ranges3__45__cpo9iter_moveE - _ZN40_INTERNAL_b10f6cfe_4_k_cu_49d51ef2_237514cuda3std3__48in_placeE)
_ZN40_INTERNAL_b10f6cfe_4_k_cu_49d51ef2_237514cuda3std3__48in_placeE:
	.zero		1
	.type		_ZN40_INTERNAL_b10f6cfe_4_k_cu_49d51ef2_237514cuda3std6ranges3__45__cpo9iter_moveE,@object
	.size		_ZN40_INTERNAL_b10f6cfe_4_k_cu_49d51ef2_237514cuda3std6ranges3__45__cpo9iter_moveE,(_ZN40_INTERNAL_b10f6cfe_4_k_cu_49d51ef2_237514cuda3std3__45__cpo5beginE - _ZN40_INTERNAL_b10f6cfe_4_k_cu_49d51ef2_237514cuda3std6ranges3__45__cpo9iter_moveE)
_ZN40_INTERNAL_b10f6cfe_4_k_cu_49d51ef2_237514cuda3std6ranges3__45__cpo9iter_moveE:
	.zero		1
	.type		_ZN40_INTERNAL_b10f6cfe_4_k_cu_49d51ef2_237514cuda3std3__45__cpo5beginE,@object
	.size		_ZN40_INTERNAL_b10f6cfe_4_k_cu_49d51ef2_237514cuda3std3__45__cpo5beginE,(_ZN40_INTERNAL_b10f6cfe_4_k_cu_49d51ef2_237514cuda3std3__442_GLOBAL__N__b10f6cfe_4_k_cu_49d51ef2_237516ignoreE - _ZN40_INTERNAL_b10f6cfe_4_k_cu_49d51ef2_237514cuda3std3__45__cpo5beginE)
_ZN40_INTERNAL_b10f6cfe_4_k_cu_49d51ef2_237514cuda3std3__45__cpo5beginE:
	.zero		1
	.type		_ZN40_INTERNAL_b10f6cfe_4_k_cu_49d51ef2_237514cuda3std3__442_GLOBAL__N__b10f6cfe_4_k_cu_49d51ef2_237516ignoreE,@object
	.size		_ZN40_INTERNAL_b10f6cfe_4_k_cu_49d51ef2_237514cuda3std3__442_GLOBAL__N__b10f6cfe_4_k_cu_49d51ef2_237516ignoreE,(_ZN40_INTERNAL_b10f6cfe_4_k_cu_49d51ef2_237514cute7productE - _ZN40_INTERNAL_b10f6cfe_4_k_cu_49d51ef2_237514cuda3std3__442_GLOBAL__N__b10f6cfe_4_k_cu_49d51ef2_237516ignoreE)
_ZN40_INTERNAL_b10f6cfe_4_k_cu_49d51ef2_237514cuda3std3__442_GLOBAL__N__b10f6cfe_4_k_cu_49d51ef2_237516ignoreE:
	.zero		1
	.type		_ZN40_INTERNAL_b10f6cfe_4_k_cu_49d51ef2_237514cute7productE,@object
	.size		_ZN40_INTERNAL_b10f6cfe_4_k_cu_49d51ef2_237514cute7productE,(_ZN40_INTERNAL_b10f6cfe_4_k_cu_49d51ef2_237514cuda3std3__45__cpo3endE - _ZN40_INTERNAL_b10f6cfe_4_k_cu_49d51ef2_237514cute7productE)
_ZN40_INTERNAL_b10f6cfe_4_k_cu_49d51ef2_237514cute7productE:
	.zero		1
	.type		_ZN40_INTERNAL_b10f6cfe_4_k_cu_49d51ef2_237514cuda3std3__45__cpo3endE,@object
	.size		_ZN40_INTERNAL_b10f6cfe_4_k_cu_49d51ef2_237514cuda3std3__45__cpo3endE,(_ZN40_INTERNAL_b10f6cfe_4_k_cu_49d51ef2_237514cuda3std3__419piecewise_constructE - _ZN40_INTERNAL_b10f6cfe_4_k_cu_49d51ef2_237514cuda3std3__45__cpo3endE)
_ZN40_INTERNAL_b10f6cfe_4_k_cu_49d51ef2_237514cuda3std3__45__cpo3endE:
	.zero		1
	.type		_ZN40_INTERNAL_b10f6cfe_4_k_cu_49d51ef2_237514cuda3std3__419piecewise_constructE,@object
	.size		_ZN40_INTERNAL_b10f6cfe_4_k_cu_49d51ef2_237514cuda3std3__419piecewise_constructE,(_ZN40_INTERNAL_b10f6cfe_4_k_cu_49d51ef2_237514cuda3std3__45__cpo4cendE - _ZN40_INTERNAL_b10f6cfe_4_k_cu_49d51ef2_237514cuda3std3__419piecewise_constructE)
_ZN40_INTERNAL_b10f6cfe_4_k_cu_49d51ef2_237514cuda3std3__419piecewise_constructE:
	.zero		1
	.type		_ZN40_INTERNAL_b10f6cfe_4_k_cu_49d51ef2_237514cuda3std3__45__cpo4cendE,@object
	.size		_ZN40_INTERNAL_b10f6cfe_4_k_cu_49d51ef2_237514cuda3std3__45__cpo4cendE,(_ZN40_INTERNAL_b10f6cfe_4_k_cu_49d51ef2_237514cuda3std6ranges3__45__cpo4swapE - _ZN40_INTERNAL_b10f6cfe_4_k_cu_49d51ef2_237514cuda3std3__45__cpo4cendE)
_ZN40_INTERNAL_b10f6cfe_4_k_cu_49d51ef2_237514cuda3std3__45__cpo4cendE:
	.zero		1
	.type		_ZN40_INTERNAL_b10f6cfe_4_k_cu_49d51ef2_237514cuda3std6ranges3__45__cpo4swapE,@object
	.size		_ZN40_INTERNAL_b10f6cfe_4_k_cu_49d51ef2_237514cuda3std6ranges3__45__cpo4swapE,(.L_8 - _ZN40_INTERNAL_b10f6cfe_4_k_cu_49d51ef2_237514cuda3std6ranges3__45__cpo4swapE)
_ZN40_INTERNAL_b10f6cfe_4_k_cu_49d51ef2_237514cuda3std6ranges3__45__cpo4swapE:
	.zero		1
.L_8:


//--------------------- .nv.constant0._ZN7cutlass13device_kernelINS_4gemm6kernel13GemmUniversalIN4cute5tupleIJiiiiEEENS1_10collective13CollectiveMmaINS1_34MainloopSm90TmaGmmaWarpSpecializedILi2ENS5_IJNS4_1CILi2EEESB_NSA_ILi1EEEEEENS1_35KernelTmaWarpSpecializedCooperativeEEENS5_IJNSA_ILi256EEENSA_ILi128EEENSA_ILi64EEEEEEfNS5_IJlSC_lEEEfSK_NS4_8TiledMMAINS4_8MMA_AtomIJNS4_4SM904GMMA30MMA_64x128x8_F32TF32TF32_SS_TNILNSO_7ScaleInE1ELSQ_1EEEEEENS4_6LayoutINS5_IJSB_SC_SC_EEENS5_IJSC_NSA_ILi0EEESV_EEEEENS5_IJNS4_10UnderscoreESY_SY_EEEEENS4_23SM90_TMA_LOAD_MULTICASTENS4_14ComposedLayoutINS4_7SwizzleILi3ELi4ELi3EEENS4_18smem_ptr_flag_bitsILi32EEENST_INS5_IJNSA_ILi8EEENSA_ILi32EEEEEENS5_IJS18_SC_EEEEEEEvNS4_8identityES11_S1C_vS1D_EENS_8epilogue10collective6detail29Sm90TmaWarpSpecializedAdapterINS1G_15DefaultEpilogueIfSK_SK_NS1F_6thread17LinearCombinationIfLi1EffLNS1K_9ScaleType4KindE0ELNS_15FloatRoundStyleE2EfEENS1_15EpilogueDefaultEEEEEvvEEEEvNT_6ParamsE --------------------------
	.section	.nv.constant0._ZN7cutlass13device_kernelINS_4gemm6kernel13GemmUniversalIN4cute5tupleIJiiiiEEENS1_10collective13CollectiveMmaINS1_34MainloopSm90TmaGmmaWarpSpecializedILi2ENS5_IJNS4_1CILi2EEESB_NSA_ILi1EEEEEENS1_35KernelTmaWarpSpecializedCooperativeEEENS5_IJNSA_ILi256EEENSA_ILi128EEENSA_ILi64EEEEEEfNS5_IJlSC_lEEEfSK_NS4_8TiledMMAINS4_8MMA_AtomIJNS4_4SM904GMMA30MMA_64x128x8_F32TF32TF32_SS_TNILNSO_7ScaleInE1ELSQ_1EEEEEENS4_6LayoutINS5_IJSB_SC_SC_EEENS5_IJSC_NSA_ILi0EEESV_EEEEENS5_IJNS4_10UnderscoreESY_SY_EEEEENS4_23SM90_TMA_LOAD_MULTICASTENS4_14ComposedLayoutINS4_7SwizzleILi3ELi4ELi3EEENS4_18smem_ptr_flag_bitsILi32EEENST_INS5_IJNSA_ILi8EEENSA_ILi32EEEEEENS5_IJS18_SC_EEEEEEEvNS4_8identityES11_S1C_vS1D_EENS_8epilogue10collective6detail29Sm90TmaWarpSpecializedAdapterINS1G_15DefaultEpilogueIfSK_SK_NS1F_6thread17LinearCombinationIfLi1EffLNS1K_9ScaleType4KindE0ELNS_15FloatRoundStyleE2EfEENS1_15EpilogueDefaultEEEEEvvEEEEvNT_6ParamsE,"a",@progbits
	.sectionflags	@""
	.align	4
.nv.constant0._ZN7cutlass13device_kernelINS_4gemm6kernel13GemmUniversalIN4cute5tupleIJiiiiEEENS1_10collective13CollectiveMmaINS1_34MainloopSm90TmaGmmaWarpSpecializedILi2ENS5_IJNS4_1CILi2EEESB_NSA_ILi1EEEEEENS1_35KernelTmaWarpSpecializedCooperativeEEENS5_IJNSA_ILi256EEENSA_ILi128EEENSA_ILi64EEEEEEfNS5_IJlSC_lEEEfSK_NS4_8TiledMMAINS4_8MMA_AtomIJNS4_4SM904GMMA30MMA_64x128x8_F32TF32TF32_SS_TNILNSO_7ScaleInE1ELSQ_1EEEEEENS4_6LayoutINS5_IJSB_SC_SC_EEENS5_IJSC_NSA_ILi0EEESV_EEEEENS5_IJNS4_10UnderscoreESY_SY_EEEEENS4_23SM90_TMA_LOAD_MULTICASTENS4_14ComposedLayoutINS4_7SwizzleILi3ELi4ELi3EEENS4_18smem_ptr_flag_bitsILi32EEENST_INS5_IJNSA_ILi8EEENSA_ILi32EEEEEENS5_IJS18_SC_EEEEEEEvNS4_8identityES11_S1C_vS1D_EENS_8epilogue10collective6detail29Sm90TmaWarpSpecializedAdapterINS1G_15DefaultEpilogueIfSK_SK_NS1F_6thread17LinearCombinationIfLi1EffLNS1K_9ScaleType4KindE0ELNS_15FloatRoundStyleE2EfEENS1_15EpilogueDefaultEEEEEvvEEEEvNT_6ParamsE:
	.zero		1664


//--------------------- SYMBOLS --------------------------

	.type		.nv.reservedSmem.offset0,@object
	.size		.nv.reservedSmem.offset0,0x4
	.type		__assertfail,@function
